//
// Generated by NVIDIA NVVM Compiler
//
// Compiler Build ID: CL-36424714
// Cuda compilation tools, release 13.0, V13.0.88
// Based on NVVM 20.0.0
//

.version 9.0
.target sm_100
.address_size 64

	// .globl	_Z3XW_iiPfS_S_i
.extern .shared .align 16 .b8 shared_out_X[];
.extern .shared .align 16 .b8 sharedMem[];

.visible .entry _Z3XW_iiPfS_S_i(
	.param .u32 _Z3XW_iiPfS_S_i_param_0,
	.param .u32 _Z3XW_iiPfS_S_i_param_1,
	.param .u64 .ptr .align 1 _Z3XW_iiPfS_S_i_param_2,
	.param .u64 .ptr .align 1 _Z3XW_iiPfS_S_i_param_3,
	.param .u64 .ptr .align 1 _Z3XW_iiPfS_S_i_param_4,
	.param .u32 _Z3XW_iiPfS_S_i_param_5
)
{
	.reg .pred 	%p<13>;
	.reg .b32 	%r<80>;
	.reg .b32 	%f<55>;
	.reg .b64 	%rd<52>;

	ld.param.u32 	%r46, [_Z3XW_iiPfS_S_i_param_0];
	ld.param.u32 	%r47, [_Z3XW_iiPfS_S_i_param_1];
	ld.param.u64 	%rd8, [_Z3XW_iiPfS_S_i_param_2];
	ld.param.u64 	%rd9, [_Z3XW_iiPfS_S_i_param_4];
	ld.param.u32 	%r48, [_Z3XW_iiPfS_S_i_param_5];
	cvta.to.global.u64 	%rd1, %rd9;
	cvta.to.global.u64 	%rd2, %rd8;
	mov.u32 	%r49, %tid.x;
	mov.u32 	%r50, %ctaid.x;
	mov.u32 	%r51, %ntid.x;
	mad.lo.s32 	%r1, %r50, %r51, %r49;
	setp.ge.s32 	%p1, %r1, %r48;
	setp.lt.s32 	%p2, %r47, 1;
	or.pred  	%p3, %p1, %p2;
	@%p3 bra 	$L__BB0_15;
	setp.lt.s32 	%p4, %r46, 1;
	mul.lo.s32 	%r2, %r1, %r46;
	@%p4 bra 	$L__BB0_15;
	and.b32  	%r3, %r46, 7;
	and.b32  	%r4, %r46, 3;
	and.b32  	%r5, %r46, 2147483640;
	and.b32  	%r6, %r46, 1;
	neg.s32 	%r7, %r5;
	shl.b32 	%r8, %r47, 3;
	shl.b32 	%r9, %r47, 2;
	mul.lo.s32 	%r10, %r47, 5;
	mul.lo.s32 	%r11, %r47, 6;
	mul.lo.s32 	%r12, %r47, 7;
	mul.lo.s32 	%r13, %r47, %r1;
	mov.b32 	%r67, 0;
	mul.wide.u32 	%rd29, %r8, 4;
$L__BB0_3:
	ld.param.u64 	%rd50, [_Z3XW_iiPfS_S_i_param_3];
	setp.lt.u32 	%p5, %r46, 8;
	add.s32 	%r54, %r67, %r13;
	cvta.to.global.u64 	%rd10, %rd50;
	mul.wide.s32 	%rd11, %r54, 4;
	add.s64 	%rd3, %rd10, %rd11;
	ld.global.f32 	%f52, [%rd3];
	mov.b32 	%r78, 0;
	@%p5 bra 	$L__BB0_6;
	add.s32 	%r75, %r47, %r67;
	shl.b32 	%r55, %r47, 1;
	add.s32 	%r74, %r55, %r67;
	mad.lo.s32 	%r73, %r47, 3, %r67;
	add.s32 	%r72, %r9, %r67;
	add.s32 	%r71, %r10, %r67;
	add.s32 	%r70, %r11, %r67;
	add.s32 	%r69, %r12, %r67;
	mul.wide.u32 	%rd12, %r67, 4;
	add.s64 	%rd51, %rd1, %rd12;
	mov.u32 	%r68, %r2;
	mov.u32 	%r76, %r7;
$L__BB0_5:
	.pragma "nounroll";
	mul.wide.s32 	%rd13, %r68, 4;
	add.s64 	%rd14, %rd2, %rd13;
	ld.global.f32 	%f9, [%rd14];
	ld.global.f32 	%f10, [%rd51];
	fma.rn.f32 	%f11, %f9, %f10, %f52;
	st.global.f32 	[%rd3], %f11;
	ld.global.f32 	%f12, [%rd14+4];
	mul.wide.u32 	%rd15, %r75, 4;
	add.s64 	%rd16, %rd1, %rd15;
	ld.global.f32 	%f13, [%rd16];
	fma.rn.f32 	%f14, %f12, %f13, %f11;
	st.global.f32 	[%rd3], %f14;
	ld.global.f32 	%f15, [%rd14+8];
	mul.wide.u32 	%rd17, %r74, 4;
	add.s64 	%rd18, %rd1, %rd17;
	ld.global.f32 	%f16, [%rd18];
	fma.rn.f32 	%f17, %f15, %f16, %f14;
	st.global.f32 	[%rd3], %f17;
	ld.global.f32 	%f18, [%rd14+12];
	mul.wide.u32 	%rd19, %r73, 4;
	add.s64 	%rd20, %rd1, %rd19;
	ld.global.f32 	%f19, [%rd20];
	fma.rn.f32 	%f20, %f18, %f19, %f17;
	st.global.f32 	[%rd3], %f20;
	ld.global.f32 	%f21, [%rd14+16];
	mul.wide.u32 	%rd21, %r72, 4;
	add.s64 	%rd22, %rd1, %rd21;
	ld.global.f32 	%f22, [%rd22];
	fma.rn.f32 	%f23, %f21, %f22, %f20;
	st.global.f32 	[%rd3], %f23;
	ld.global.f32 	%f24, [%rd14+20];
	mul.wide.u32 	%rd23, %r71, 4;
	add.s64 	%rd24, %rd1, %rd23;
	ld.global.f32 	%f25, [%rd24];
	fma.rn.f32 	%f26, %f24, %f25, %f23;
	st.global.f32 	[%rd3], %f26;
	ld.global.f32 	%f27, [%rd14+24];
	mul.wide.u32 	%rd25, %r70, 4;
	add.s64 	%rd26, %rd1, %rd25;
	ld.global.f32 	%f28, [%rd26];
	fma.rn.f32 	%f29, %f27, %f28, %f26;
	st.global.f32 	[%rd3], %f29;
	ld.global.f32 	%f30, [%rd14+28];
	mul.wide.u32 	%rd27, %r69, 4;
	add.s64 	%rd28, %rd1, %rd27;
	ld.global.f32 	%f31, [%rd28];
	fma.rn.f32 	%f52, %f30, %f31, %f29;
	st.global.f32 	[%rd3], %f52;
	add.s32 	%r76, %r76, 8;
	add.s32 	%r75, %r75, %r8;
	add.s32 	%r74, %r74, %r8;
	add.s32 	%r73, %r73, %r8;
	add.s32 	%r72, %r72, %r8;
	add.s32 	%r71, %r71, %r8;
	add.s32 	%r70, %r70, %r8;
	add.s32 	%r69, %r69, %r8;
	add.s64 	%rd51, %rd51, %rd29;
	add.s32 	%r68, %r68, 8;
	setp.ne.s32 	%p6, %r76, 0;
	mov.u32 	%r78, %r5;
	@%p6 bra 	$L__BB0_5;
$L__BB0_6:
	setp.eq.s32 	%p7, %r3, 0;
	@%p7 bra 	$L__BB0_14;
	add.s32 	%r56, %r3, -1;
	setp.lt.u32 	%p8, %r56, 3;
	@%p8 bra 	$L__BB0_9;
	add.s32 	%r57, %r78, %r2;
	mul.wide.s32 	%rd30, %r57, 4;
	add.s64 	%rd31, %rd2, %rd30;
	ld.global.f32 	%f32, [%rd31];
	mad.lo.s32 	%r58, %r78, %r47, %r67;
	mul.wide.u32 	%rd32, %r58, 4;
	add.s64 	%rd33, %rd1, %rd32;
	ld.global.f32 	%f33, [%rd33];
	fma.rn.f32 	%f34, %f32, %f33, %f52;
	st.global.f32 	[%rd3], %f34;
	ld.global.f32 	%f35, [%rd31+4];
	add.s32 	%r59, %r58, %r47;
	mul.wide.u32 	%rd34, %r59, 4;
	add.s64 	%rd35, %rd1, %rd34;
	ld.global.f32 	%f36, [%rd35];
	fma.rn.f32 	%f37, %f35, %f36, %f34;
	st.global.f32 	[%rd3], %f37;
	ld.global.f32 	%f38, [%rd31+8];
	add.s32 	%r60, %r59, %r47;
	mul.wide.u32 	%rd36, %r60, 4;
	add.s64 	%rd37, %rd1, %rd36;
	ld.global.f32 	%f39, [%rd37];
	fma.rn.f32 	%f40, %f38, %f39, %f37;
	st.global.f32 	[%rd3], %f40;
	ld.global.f32 	%f41, [%rd31+12];
	add.s32 	%r61, %r60, %r47;
	mul.wide.u32 	%rd38, %r61, 4;
	add.s64 	%rd39, %rd1, %rd38;
	ld.global.f32 	%f42, [%rd39];
	fma.rn.f32 	%f52, %f41, %f42, %f40;
	st.global.f32 	[%rd3], %f52;
	add.s32 	%r78, %r78, 4;
$L__BB0_9:
	setp.eq.s32 	%p9, %r4, 0;
	@%p9 bra 	$L__BB0_14;
	setp.eq.s32 	%p10, %r4, 1;
	@%p10 bra 	$L__BB0_12;
	add.s32 	%r62, %r78, %r2;
	mul.wide.s32 	%rd40, %r62, 4;
	add.s64 	%rd41, %rd2, %rd40;
	ld.global.f32 	%f43, [%rd41];
	mad.lo.s32 	%r63, %r78, %r47, %r67;
	mul.wide.u32 	%rd42, %r63, 4;
	add.s64 	%rd43, %rd1, %rd42;
	ld.global.f32 	%f44, [%rd43];
	fma.rn.f32 	%f45, %f43, %f44, %f52;
	st.global.f32 	[%rd3], %f45;
	ld.global.f32 	%f46, [%rd41+4];
	add.s32 	%r64, %r63, %r47;
	mul.wide.u32 	%rd44, %r64, 4;
	add.s64 	%rd45, %rd1, %rd44;
	ld.global.f32 	%f47, [%rd45];
	fma.rn.f32 	%f52, %f46, %f47, %f45;
	st.global.f32 	[%rd3], %f52;
	add.s32 	%r78, %r78, 2;
$L__BB0_12:
	setp.eq.s32 	%p11, %r6, 0;
	@%p11 bra 	$L__BB0_14;
	add.s32 	%r65, %r78, %r2;
	mul.wide.s32 	%rd46, %r65, 4;
	add.s64 	%rd47, %rd2, %rd46;
	ld.global.f32 	%f48, [%rd47];
	mad.lo.s32 	%r66, %r78, %r47, %r67;
	mul.wide.u32 	%rd48, %r66, 4;
	add.s64 	%rd49, %rd1, %rd48;
	ld.global.f32 	%f49, [%rd49];
	fma.rn.f32 	%f50, %f48, %f49, %f52;
	st.global.f32 	[%rd3], %f50;
$L__BB0_14:
	add.s32 	%r67, %r67, 1;
	setp.ne.s32 	%p12, %r67, %r47;
	@%p12 bra 	$L__BB0_3;
$L__BB0_15:
	ret;

}
	// .globl	_Z14LogSoftmax_AX_iPfS_PiS0_S_i
.visible .entry _Z14LogSoftmax_AX_iPfS_PiS0_S_i(
	.param .u32 _Z14LogSoftmax_AX_iPfS_PiS0_S_i_param_0,
	.param .u64 .ptr .align 1 _Z14LogSoftmax_AX_iPfS_PiS0_S_i_param_1,
	.param .u64 .ptr .align 1 _Z14LogSoftmax_AX_iPfS_PiS0_S_i_param_2,
	.param .u64 .ptr .align 1 _Z14LogSoftmax_AX_iPfS_PiS0_S_i_param_3,
	.param .u64 .ptr .align 1 _Z14LogSoftmax_AX_iPfS_PiS0_S_i_param_4,
	.param .u64 .ptr .align 1 _Z14LogSoftmax_AX_iPfS_PiS0_S_i_param_5,
	.param .u32 _Z14LogSoftmax_AX_iPfS_PiS0_S_i_param_6
)
{
	.reg .pred 	%p<74>;
	.reg .b32 	%r<259>;
	.reg .b32 	%f<332>;
	.reg .b64 	%rd<36>;

	ld.param.u32 	%r105, [_Z14LogSoftmax_AX_iPfS_PiS0_S_i_param_0];
	ld.param.u64 	%rd10, [_Z14LogSoftmax_AX_iPfS_PiS0_S_i_param_1];
	ld.param.u64 	%rd11, [_Z14LogSoftmax_AX_iPfS_PiS0_S_i_param_2];
	ld.param.u64 	%rd7, [_Z14LogSoftmax_AX_iPfS_PiS0_S_i_param_3];
	ld.param.u64 	%rd8, [_Z14LogSoftmax_AX_iPfS_PiS0_S_i_param_4];
	ld.param.u64 	%rd9, [_Z14LogSoftmax_AX_iPfS_PiS0_S_i_param_5];
	ld.param.u32 	%r106, [_Z14LogSoftmax_AX_iPfS_PiS0_S_i_param_6];
	cvta.to.global.u64 	%rd1, %rd10;
	cvta.to.global.u64 	%rd2, %rd11;
	mov.u32 	%r1, %tid.x;
	mov.u32 	%r107, %ctaid.x;
	mov.u32 	%r108, %ntid.x;
	mad.lo.s32 	%r2, %r107, %r108, %r1;
	setp.ge.s32 	%p1, %r2, %r106;
	@%p1 bra 	$L__BB1_77;
	setp.lt.s32 	%p2, %r105, 1;
	@%p2 bra 	$L__BB1_14;
	mul.lo.s32 	%r3, %r105, %r1;
	add.s32 	%r110, %r105, -1;
	and.b32  	%r4, %r105, 15;
	setp.lt.u32 	%p3, %r110, 15;
	mov.b32 	%r227, 0;
	@%p3 bra 	$L__BB1_5;
	and.b32  	%r227, %r105, 2147483632;
	mov.b32 	%r225, 0;
$L__BB1_4:
	.pragma "nounroll";
	add.s32 	%r112, %r225, %r3;
	shl.b32 	%r113, %r112, 2;
	mov.u32 	%r114, shared_out_X;
	add.s32 	%r115, %r114, %r113;
	mov.b32 	%r116, 0;
	st.shared.u32 	[%r115], %r116;
	st.shared.u32 	[%r115+4], %r116;
	st.shared.u32 	[%r115+8], %r116;
	st.shared.u32 	[%r115+12], %r116;
	st.shared.u32 	[%r115+16], %r116;
	st.shared.u32 	[%r115+20], %r116;
	st.shared.u32 	[%r115+24], %r116;
	st.shared.u32 	[%r115+28], %r116;
	st.shared.u32 	[%r115+32], %r116;
	st.shared.u32 	[%r115+36], %r116;
	st.shared.u32 	[%r115+40], %r116;
	st.shared.u32 	[%r115+44], %r116;
	st.shared.u32 	[%r115+48], %r116;
	st.shared.u32 	[%r115+52], %r116;
	st.shared.u32 	[%r115+56], %r116;
	st.shared.u32 	[%r115+60], %r116;
	add.s32 	%r225, %r225, 16;
	setp.ne.s32 	%p4, %r225, %r227;
	@%p4 bra 	$L__BB1_4;
$L__BB1_5:
	setp.eq.s32 	%p5, %r4, 0;
	@%p5 bra 	$L__BB1_14;
	and.b32  	%r9, %r105, 7;
	setp.lt.u32 	%p6, %r4, 8;
	@%p6 bra 	$L__BB1_8;
	add.s32 	%r117, %r227, %r3;
	shl.b32 	%r118, %r117, 2;
	mov.u32 	%r119, shared_out_X;
	add.s32 	%r120, %r119, %r118;
	mov.b32 	%r121, 0;
	st.shared.u32 	[%r120], %r121;
	st.shared.u32 	[%r120+4], %r121;
	st.shared.u32 	[%r120+8], %r121;
	st.shared.u32 	[%r120+12], %r121;
	st.shared.u32 	[%r120+16], %r121;
	st.shared.u32 	[%r120+20], %r121;
	st.shared.u32 	[%r120+24], %r121;
	st.shared.u32 	[%r120+28], %r121;
	add.s32 	%r227, %r227, 8;
$L__BB1_8:
	setp.eq.s32 	%p7, %r9, 0;
	@%p7 bra 	$L__BB1_14;
	and.b32  	%r12, %r105, 3;
	setp.lt.u32 	%p8, %r9, 4;
	@%p8 bra 	$L__BB1_11;
	add.s32 	%r122, %r227, %r3;
	shl.b32 	%r123, %r122, 2;
	mov.u32 	%r124, shared_out_X;
	add.s32 	%r125, %r124, %r123;
	mov.b32 	%r126, 0;
	st.shared.u32 	[%r125], %r126;
	st.shared.u32 	[%r125+4], %r126;
	st.shared.u32 	[%r125+8], %r126;
	st.shared.u32 	[%r125+12], %r126;
	add.s32 	%r227, %r227, 4;
$L__BB1_11:
	setp.eq.s32 	%p9, %r12, 0;
	@%p9 bra 	$L__BB1_14;
	mov.b32 	%r230, 0;
	mov.u32 	%r130, shared_out_X;
$L__BB1_13:
	.pragma "nounroll";
	add.s32 	%r128, %r227, %r3;
	shl.b32 	%r129, %r128, 2;
	add.s32 	%r131, %r130, %r129;
	mov.b32 	%r132, 0;
	st.shared.u32 	[%r131], %r132;
	add.s32 	%r227, %r227, 1;
	add.s32 	%r230, %r230, 1;
	setp.ne.s32 	%p10, %r230, %r12;
	@%p10 bra 	$L__BB1_13;
$L__BB1_14:
	bar.sync 	0;
	cvta.to.global.u64 	%rd12, %rd7;
	mul.wide.s32 	%rd13, %r2, 4;
	add.s64 	%rd14, %rd12, %rd13;
	ld.global.u32 	%r19, [%rd14];
	ld.global.u32 	%r133, [%rd14+4];
	sub.s32 	%r20, %r133, %r19;
	setp.lt.s32 	%p11, %r20, 1;
	@%p11 bra 	$L__BB1_31;
	setp.lt.s32 	%p12, %r105, 1;
	mul.lo.s32 	%r21, %r105, %r1;
	@%p12 bra 	$L__BB1_31;
	add.s32 	%r22, %r105, -1;
	and.b32  	%r23, %r105, 15;
	and.b32  	%r24, %r105, 7;
	and.b32  	%r25, %r105, 2147483632;
	and.b32  	%r26, %r105, 3;
	neg.s32 	%r27, %r25;
	cvta.to.global.u64 	%rd3, %rd8;
	cvta.to.global.u64 	%rd4, %rd9;
	mov.b32 	%r231, 0;
	cvt.s64.s32 	%rd16, %r19;
$L__BB1_17:
	setp.lt.u32 	%p13, %r22, 15;
	cvt.u64.u32 	%rd15, %r231;
	add.s64 	%rd17, %rd15, %rd16;
	shl.b64 	%rd18, %rd17, 2;
	add.s64 	%rd19, %rd3, %rd18;
	ld.global.u32 	%r136, [%rd19];
	mul.lo.s32 	%r29, %r136, %r105;
	add.s64 	%rd20, %rd4, %rd18;
	ld.global.f32 	%f1, [%rd20];
	mov.b32 	%r236, 0;
	@%p13 bra 	$L__BB1_20;
	shl.b32 	%r137, %r21, 2;
	mov.u32 	%r138, shared_out_X;
	add.s32 	%r139, %r137, %r138;
	add.s32 	%r232, %r139, 32;
	mov.u32 	%r233, %r29;
	mov.u32 	%r234, %r27;
$L__BB1_19:
	.pragma "nounroll";
	mul.wide.s32 	%rd21, %r233, 4;
	add.s64 	%rd22, %rd1, %rd21;
	ld.global.f32 	%f25, [%rd22];
	ld.shared.f32 	%f26, [%r232+-32];
	fma.rn.f32 	%f27, %f25, %f1, %f26;
	st.shared.f32 	[%r232+-32], %f27;
	ld.global.f32 	%f28, [%rd22+4];
	ld.shared.f32 	%f29, [%r232+-28];
	fma.rn.f32 	%f30, %f28, %f1, %f29;
	st.shared.f32 	[%r232+-28], %f30;
	ld.global.f32 	%f31, [%rd22+8];
	ld.shared.f32 	%f32, [%r232+-24];
	fma.rn.f32 	%f33, %f31, %f1, %f32;
	st.shared.f32 	[%r232+-24], %f33;
	ld.global.f32 	%f34, [%rd22+12];
	ld.shared.f32 	%f35, [%r232+-20];
	fma.rn.f32 	%f36, %f34, %f1, %f35;
	st.shared.f32 	[%r232+-20], %f36;
	ld.global.f32 	%f37, [%rd22+16];
	ld.shared.f32 	%f38, [%r232+-16];
	fma.rn.f32 	%f39, %f37, %f1, %f38;
	st.shared.f32 	[%r232+-16], %f39;
	ld.global.f32 	%f40, [%rd22+20];
	ld.shared.f32 	%f41, [%r232+-12];
	fma.rn.f32 	%f42, %f40, %f1, %f41;
	st.shared.f32 	[%r232+-12], %f42;
	ld.global.f32 	%f43, [%rd22+24];
	ld.shared.f32 	%f44, [%r232+-8];
	fma.rn.f32 	%f45, %f43, %f1, %f44;
	st.shared.f32 	[%r232+-8], %f45;
	ld.global.f32 	%f46, [%rd22+28];
	ld.shared.f32 	%f47, [%r232+-4];
	fma.rn.f32 	%f48, %f46, %f1, %f47;
	st.shared.f32 	[%r232+-4], %f48;
	ld.global.f32 	%f49, [%rd22+32];
	ld.shared.f32 	%f50, [%r232];
	fma.rn.f32 	%f51, %f49, %f1, %f50;
	st.shared.f32 	[%r232], %f51;
	ld.global.f32 	%f52, [%rd22+36];
	ld.shared.f32 	%f53, [%r232+4];
	fma.rn.f32 	%f54, %f52, %f1, %f53;
	st.shared.f32 	[%r232+4], %f54;
	ld.global.f32 	%f55, [%rd22+40];
	ld.shared.f32 	%f56, [%r232+8];
	fma.rn.f32 	%f57, %f55, %f1, %f56;
	st.shared.f32 	[%r232+8], %f57;
	ld.global.f32 	%f58, [%rd22+44];
	ld.shared.f32 	%f59, [%r232+12];
	fma.rn.f32 	%f60, %f58, %f1, %f59;
	st.shared.f32 	[%r232+12], %f60;
	ld.global.f32 	%f61, [%rd22+48];
	ld.shared.f32 	%f62, [%r232+16];
	fma.rn.f32 	%f63, %f61, %f1, %f62;
	st.shared.f32 	[%r232+16], %f63;
	ld.global.f32 	%f64, [%rd22+52];
	ld.shared.f32 	%f65, [%r232+20];
	fma.rn.f32 	%f66, %f64, %f1, %f65;
	st.shared.f32 	[%r232+20], %f66;
	ld.global.f32 	%f67, [%rd22+56];
	ld.shared.f32 	%f68, [%r232+24];
	fma.rn.f32 	%f69, %f67, %f1, %f68;
	st.shared.f32 	[%r232+24], %f69;
	ld.global.f32 	%f70, [%rd22+60];
	ld.shared.f32 	%f71, [%r232+28];
	fma.rn.f32 	%f72, %f70, %f1, %f71;
	st.shared.f32 	[%r232+28], %f72;
	add.s32 	%r234, %r234, 16;
	add.s32 	%r233, %r233, 16;
	add.s32 	%r232, %r232, 64;
	setp.ne.s32 	%p14, %r234, 0;
	mov.u32 	%r236, %r25;
	@%p14 bra 	$L__BB1_19;
$L__BB1_20:
	setp.eq.s32 	%p15, %r23, 0;
	@%p15 bra 	$L__BB1_30;
	add.s32 	%r140, %r23, -1;
	setp.lt.u32 	%p16, %r140, 7;
	@%p16 bra 	$L__BB1_23;
	add.s32 	%r141, %r236, %r29;
	mul.wide.s32 	%rd23, %r141, 4;
	add.s64 	%rd24, %rd1, %rd23;
	ld.global.f32 	%f73, [%rd24];
	add.s32 	%r142, %r236, %r21;
	shl.b32 	%r143, %r142, 2;
	mov.u32 	%r144, shared_out_X;
	add.s32 	%r145, %r144, %r143;
	ld.shared.f32 	%f74, [%r145];
	fma.rn.f32 	%f75, %f73, %f1, %f74;
	st.shared.f32 	[%r145], %f75;
	ld.global.f32 	%f76, [%rd24+4];
	ld.shared.f32 	%f77, [%r145+4];
	fma.rn.f32 	%f78, %f76, %f1, %f77;
	st.shared.f32 	[%r145+4], %f78;
	ld.global.f32 	%f79, [%rd24+8];
	ld.shared.f32 	%f80, [%r145+8];
	fma.rn.f32 	%f81, %f79, %f1, %f80;
	st.shared.f32 	[%r145+8], %f81;
	ld.global.f32 	%f82, [%rd24+12];
	ld.shared.f32 	%f83, [%r145+12];
	fma.rn.f32 	%f84, %f82, %f1, %f83;
	st.shared.f32 	[%r145+12], %f84;
	ld.global.f32 	%f85, [%rd24+16];
	ld.shared.f32 	%f86, [%r145+16];
	fma.rn.f32 	%f87, %f85, %f1, %f86;
	st.shared.f32 	[%r145+16], %f87;
	ld.global.f32 	%f88, [%rd24+20];
	ld.shared.f32 	%f89, [%r145+20];
	fma.rn.f32 	%f90, %f88, %f1, %f89;
	st.shared.f32 	[%r145+20], %f90;
	ld.global.f32 	%f91, [%rd24+24];
	ld.shared.f32 	%f92, [%r145+24];
	fma.rn.f32 	%f93, %f91, %f1, %f92;
	st.shared.f32 	[%r145+24], %f93;
	ld.global.f32 	%f94, [%rd24+28];
	ld.shared.f32 	%f95, [%r145+28];
	fma.rn.f32 	%f96, %f94, %f1, %f95;
	st.shared.f32 	[%r145+28], %f96;
	add.s32 	%r236, %r236, 8;
$L__BB1_23:
	setp.eq.s32 	%p17, %r24, 0;
	@%p17 bra 	$L__BB1_30;
	add.s32 	%r146, %r24, -1;
	setp.lt.u32 	%p18, %r146, 3;
	@%p18 bra 	$L__BB1_26;
	add.s32 	%r147, %r236, %r29;
	mul.wide.s32 	%rd25, %r147, 4;
	add.s64 	%rd26, %rd1, %rd25;
	ld.global.f32 	%f97, [%rd26];
	add.s32 	%r148, %r236, %r21;
	shl.b32 	%r149, %r148, 2;
	mov.u32 	%r150, shared_out_X;
	add.s32 	%r151, %r150, %r149;
	ld.shared.f32 	%f98, [%r151];
	fma.rn.f32 	%f99, %f97, %f1, %f98;
	st.shared.f32 	[%r151], %f99;
	ld.global.f32 	%f100, [%rd26+4];
	ld.shared.f32 	%f101, [%r151+4];
	fma.rn.f32 	%f102, %f100, %f1, %f101;
	st.shared.f32 	[%r151+4], %f102;
	ld.global.f32 	%f103, [%rd26+8];
	ld.shared.f32 	%f104, [%r151+8];
	fma.rn.f32 	%f105, %f103, %f1, %f104;
	st.shared.f32 	[%r151+8], %f105;
	ld.global.f32 	%f106, [%rd26+12];
	ld.shared.f32 	%f107, [%r151+12];
	fma.rn.f32 	%f108, %f106, %f1, %f107;
	st.shared.f32 	[%r151+12], %f108;
	add.s32 	%r236, %r236, 4;
$L__BB1_26:
	setp.eq.s32 	%p19, %r26, 0;
	@%p19 bra 	$L__BB1_30;
	setp.eq.s32 	%p20, %r26, 1;
	add.s32 	%r152, %r236, %r29;
	mul.wide.s32 	%rd27, %r152, 4;
	add.s64 	%rd5, %rd1, %rd27;
	ld.global.f32 	%f109, [%rd5];
	add.s32 	%r153, %r236, %r21;
	shl.b32 	%r154, %r153, 2;
	mov.u32 	%r155, shared_out_X;
	add.s32 	%r42, %r155, %r154;
	ld.shared.f32 	%f110, [%r42];
	fma.rn.f32 	%f111, %f109, %f1, %f110;
	st.shared.f32 	[%r42], %f111;
	@%p20 bra 	$L__BB1_30;
	setp.eq.s32 	%p21, %r26, 2;
	ld.global.f32 	%f112, [%rd5+4];
	ld.shared.f32 	%f113, [%r42+4];
	fma.rn.f32 	%f114, %f112, %f1, %f113;
	st.shared.f32 	[%r42+4], %f114;
	@%p21 bra 	$L__BB1_30;
	ld.global.f32 	%f115, [%rd5+8];
	ld.shared.f32 	%f116, [%r42+8];
	fma.rn.f32 	%f117, %f115, %f1, %f116;
	st.shared.f32 	[%r42+8], %f117;
$L__BB1_30:
	add.s32 	%r231, %r231, 1;
	setp.ne.s32 	%p22, %r231, %r20;
	@%p22 bra 	$L__BB1_17;
$L__BB1_31:
	bar.sync 	0;
	mul.lo.s32 	%r44, %r105, %r1;
	shl.b32 	%r156, %r44, 2;
	mov.u32 	%r157, shared_out_X;
	add.s32 	%r45, %r157, %r156;
	ld.shared.f32 	%f324, [%r45];
	setp.lt.s32 	%p23, %r105, 2;
	@%p23 bra 	$L__BB1_45;
	add.s32 	%r46, %r105, -1;
	add.s32 	%r159, %r105, -2;
	and.b32  	%r47, %r46, 7;
	setp.lt.u32 	%p24, %r159, 7;
	mov.b32 	%r239, 1;
	@%p24 bra 	$L__BB1_36;
	and.b32  	%r161, %r46, -8;
	neg.s32 	%r243, %r161;
	add.s32 	%r164, %r156, %r157;
	add.s32 	%r241, %r164, 16;
	mov.b32 	%r242, 0;
$L__BB1_34:
	.pragma "nounroll";
	ld.shared.f32 	%f119, [%r241+-12];
	setp.gt.f32 	%p25, %f119, %f324;
	selp.f32 	%f120, %f119, %f324, %p25;
	ld.shared.f32 	%f121, [%r241+-8];
	setp.gt.f32 	%p26, %f121, %f120;
	selp.f32 	%f122, %f121, %f120, %p26;
	ld.shared.f32 	%f123, [%r241+-4];
	setp.gt.f32 	%p27, %f123, %f122;
	selp.f32 	%f124, %f123, %f122, %p27;
	ld.shared.f32 	%f125, [%r241];
	setp.gt.f32 	%p28, %f125, %f124;
	selp.f32 	%f126, %f125, %f124, %p28;
	ld.shared.f32 	%f127, [%r241+4];
	setp.gt.f32 	%p29, %f127, %f126;
	selp.f32 	%f128, %f127, %f126, %p29;
	ld.shared.f32 	%f129, [%r241+8];
	setp.gt.f32 	%p30, %f129, %f128;
	selp.f32 	%f130, %f129, %f128, %p30;
	ld.shared.f32 	%f131, [%r241+12];
	setp.gt.f32 	%p31, %f131, %f130;
	selp.f32 	%f132, %f131, %f130, %p31;
	ld.shared.f32 	%f133, [%r241+16];
	setp.gt.f32 	%p32, %f133, %f132;
	selp.f32 	%f324, %f133, %f132, %p32;
	add.s32 	%r243, %r243, 8;
	add.s32 	%r242, %r242, 8;
	add.s32 	%r241, %r241, 32;
	setp.eq.s32 	%p33, %r243, 0;
	@%p33 bra 	$L__BB1_35;
	bra.uni 	$L__BB1_34;
$L__BB1_35:
	add.s32 	%r239, %r242, 1;
$L__BB1_36:
	setp.eq.s32 	%p34, %r47, 0;
	@%p34 bra 	$L__BB1_45;
	and.b32  	%r52, %r46, 3;
	setp.lt.u32 	%p35, %r47, 4;
	@%p35 bra 	$L__BB1_39;
	shl.b32 	%r165, %r239, 2;
	add.s32 	%r166, %r45, %r165;
	ld.shared.f32 	%f135, [%r166];
	setp.gt.f32 	%p36, %f135, %f324;
	selp.f32 	%f136, %f135, %f324, %p36;
	ld.shared.f32 	%f137, [%r166+4];
	setp.gt.f32 	%p37, %f137, %f136;
	selp.f32 	%f138, %f137, %f136, %p37;
	ld.shared.f32 	%f139, [%r166+8];
	setp.gt.f32 	%p38, %f139, %f138;
	selp.f32 	%f140, %f139, %f138, %p38;
	ld.shared.f32 	%f141, [%r166+12];
	setp.gt.f32 	%p39, %f141, %f140;
	selp.f32 	%f324, %f141, %f140, %p39;
	add.s32 	%r239, %r239, 4;
$L__BB1_39:
	setp.eq.s32 	%p40, %r52, 0;
	@%p40 bra 	$L__BB1_45;
	setp.eq.s32 	%p41, %r52, 1;
	@%p41 bra 	$L__BB1_42;
	shl.b32 	%r167, %r239, 2;
	add.s32 	%r168, %r45, %r167;
	ld.shared.f32 	%f143, [%r168];
	setp.gt.f32 	%p42, %f143, %f324;
	selp.f32 	%f144, %f143, %f324, %p42;
	ld.shared.f32 	%f145, [%r168+4];
	setp.gt.f32 	%p43, %f145, %f144;
	selp.f32 	%f324, %f145, %f144, %p43;
	add.s32 	%r239, %r239, 2;
$L__BB1_42:
	and.b32  	%r169, %r46, 1;
	setp.eq.b32 	%p44, %r169, 1;
	not.pred 	%p45, %p44;
	@%p45 bra 	$L__BB1_45;
	shl.b32 	%r170, %r239, 2;
	add.s32 	%r171, %r45, %r170;
	ld.shared.f32 	%f11, [%r171];
	setp.leu.f32 	%p46, %f11, %f324;
	@%p46 bra 	$L__BB1_45;
	mov.f32 	%f324, %f11;
$L__BB1_45:
	setp.lt.s32 	%p47, %r105, 1;
	mov.f32 	%f331, 0f00000000;
	@%p47 bra 	$L__BB1_54;
	add.s32 	%r173, %r105, -1;
	and.b32  	%r57, %r105, 3;
	setp.lt.u32 	%p48, %r173, 3;
	mov.f32 	%f331, 0f00000000;
	mov.b32 	%r246, 0;
	@%p48 bra 	$L__BB1_49;
	and.b32  	%r246, %r105, 2147483644;
	add.s32 	%r176, %r156, %r157;
	add.s32 	%r245, %r176, 8;
	neg.s32 	%r244, %r246;
	mov.f32 	%f331, 0f00000000;
$L__BB1_48:
	.pragma "nounroll";
	ld.shared.f32 	%f150, [%r245+-8];
	sub.f32 	%f151, %f150, %f324;
	fma.rn.f32 	%f152, %f151, 0f3BBB989D, 0f3F000000;
	cvt.sat.f32.f32 	%f153, %f152;
	mov.f32 	%f154, 0f4B400001;
	mov.f32 	%f155, 0f437C0000;
	fma.rm.f32 	%f156, %f153, %f155, %f154;
	add.f32 	%f157, %f156, 0fCB40007F;
	neg.f32 	%f158, %f157;
	fma.rn.f32 	%f159, %f151, 0f3FB8AA3B, %f158;
	fma.rn.f32 	%f160, %f151, 0f32A57060, %f159;
	mov.b32 	%r177, %f156;
	shl.b32 	%r178, %r177, 23;
	mov.b32 	%f161, %r178;
	ex2.approx.ftz.f32 	%f162, %f160;
	fma.rn.f32 	%f163, %f162, %f161, %f331;
	ld.shared.f32 	%f164, [%r245+-4];
	sub.f32 	%f165, %f164, %f324;
	fma.rn.f32 	%f166, %f165, 0f3BBB989D, 0f3F000000;
	cvt.sat.f32.f32 	%f167, %f166;
	fma.rm.f32 	%f168, %f167, %f155, %f154;
	add.f32 	%f169, %f168, 0fCB40007F;
	neg.f32 	%f170, %f169;
	fma.rn.f32 	%f171, %f165, 0f3FB8AA3B, %f170;
	fma.rn.f32 	%f172, %f165, 0f32A57060, %f171;
	mov.b32 	%r179, %f168;
	shl.b32 	%r180, %r179, 23;
	mov.b32 	%f173, %r180;
	ex2.approx.ftz.f32 	%f174, %f172;
	fma.rn.f32 	%f175, %f174, %f173, %f163;
	ld.shared.f32 	%f176, [%r245];
	sub.f32 	%f177, %f176, %f324;
	fma.rn.f32 	%f178, %f177, 0f3BBB989D, 0f3F000000;
	cvt.sat.f32.f32 	%f179, %f178;
	fma.rm.f32 	%f180, %f179, %f155, %f154;
	add.f32 	%f181, %f180, 0fCB40007F;
	neg.f32 	%f182, %f181;
	fma.rn.f32 	%f183, %f177, 0f3FB8AA3B, %f182;
	fma.rn.f32 	%f184, %f177, 0f32A57060, %f183;
	mov.b32 	%r181, %f180;
	shl.b32 	%r182, %r181, 23;
	mov.b32 	%f185, %r182;
	ex2.approx.ftz.f32 	%f186, %f184;
	fma.rn.f32 	%f187, %f186, %f185, %f175;
	ld.shared.f32 	%f188, [%r245+4];
	sub.f32 	%f189, %f188, %f324;
	fma.rn.f32 	%f190, %f189, 0f3BBB989D, 0f3F000000;
	cvt.sat.f32.f32 	%f191, %f190;
	fma.rm.f32 	%f192, %f191, %f155, %f154;
	add.f32 	%f193, %f192, 0fCB40007F;
	neg.f32 	%f194, %f193;
	fma.rn.f32 	%f195, %f189, 0f3FB8AA3B, %f194;
	fma.rn.f32 	%f196, %f189, 0f32A57060, %f195;
	mov.b32 	%r183, %f192;
	shl.b32 	%r184, %r183, 23;
	mov.b32 	%f197, %r184;
	ex2.approx.ftz.f32 	%f198, %f196;
	fma.rn.f32 	%f331, %f198, %f197, %f187;
	add.s32 	%r245, %r245, 16;
	add.s32 	%r244, %r244, 4;
	setp.ne.s32 	%p49, %r244, 0;
	@%p49 bra 	$L__BB1_48;
$L__BB1_49:
	setp.eq.s32 	%p50, %r57, 0;
	@%p50 bra 	$L__BB1_54;
	setp.eq.s32 	%p51, %r57, 1;
	@%p51 bra 	$L__BB1_52;
	shl.b32 	%r185, %r246, 2;
	add.s32 	%r186, %r45, %r185;
	ld.shared.f32 	%f200, [%r186];
	sub.f32 	%f201, %f200, %f324;
	fma.rn.f32 	%f202, %f201, 0f3BBB989D, 0f3F000000;
	cvt.sat.f32.f32 	%f203, %f202;
	mov.f32 	%f204, 0f4B400001;
	mov.f32 	%f205, 0f437C0000;
	fma.rm.f32 	%f206, %f203, %f205, %f204;
	add.f32 	%f207, %f206, 0fCB40007F;
	neg.f32 	%f208, %f207;
	fma.rn.f32 	%f209, %f201, 0f3FB8AA3B, %f208;
	fma.rn.f32 	%f210, %f201, 0f32A57060, %f209;
	mov.b32 	%r187, %f206;
	shl.b32 	%r188, %r187, 23;
	mov.b32 	%f211, %r188;
	ex2.approx.ftz.f32 	%f212, %f210;
	fma.rn.f32 	%f213, %f212, %f211, %f331;
	ld.shared.f32 	%f214, [%r186+4];
	sub.f32 	%f215, %f214, %f324;
	fma.rn.f32 	%f216, %f215, 0f3BBB989D, 0f3F000000;
	cvt.sat.f32.f32 	%f217, %f216;
	fma.rm.f32 	%f218, %f217, %f205, %f204;
	add.f32 	%f219, %f218, 0fCB40007F;
	neg.f32 	%f220, %f219;
	fma.rn.f32 	%f221, %f215, 0f3FB8AA3B, %f220;
	fma.rn.f32 	%f222, %f215, 0f32A57060, %f221;
	mov.b32 	%r189, %f218;
	shl.b32 	%r190, %r189, 23;
	mov.b32 	%f223, %r190;
	ex2.approx.ftz.f32 	%f224, %f222;
	fma.rn.f32 	%f331, %f224, %f223, %f213;
	add.s32 	%r246, %r246, 2;
$L__BB1_52:
	and.b32  	%r191, %r105, 1;
	setp.eq.b32 	%p52, %r191, 1;
	not.pred 	%p53, %p52;
	@%p53 bra 	$L__BB1_54;
	shl.b32 	%r192, %r246, 2;
	add.s32 	%r193, %r45, %r192;
	ld.shared.f32 	%f225, [%r193];
	sub.f32 	%f226, %f225, %f324;
	fma.rn.f32 	%f227, %f226, 0f3BBB989D, 0f3F000000;
	cvt.sat.f32.f32 	%f228, %f227;
	mov.f32 	%f229, 0f4B400001;
	mov.f32 	%f230, 0f437C0000;
	fma.rm.f32 	%f231, %f228, %f230, %f229;
	add.f32 	%f232, %f231, 0fCB40007F;
	neg.f32 	%f233, %f232;
	fma.rn.f32 	%f234, %f226, 0f3FB8AA3B, %f233;
	fma.rn.f32 	%f235, %f226, 0f32A57060, %f234;
	mov.b32 	%r194, %f231;
	shl.b32 	%r195, %r194, 23;
	mov.b32 	%f236, %r195;
	ex2.approx.ftz.f32 	%f237, %f235;
	fma.rn.f32 	%f331, %f237, %f236, %f331;
$L__BB1_54:
	setp.lt.s32 	%p54, %r105, 1;
	setp.lt.f32 	%p55, %f331, 0f00800000;
	mul.f32 	%f238, %f331, 0f4B000000;
	selp.f32 	%f239, %f238, %f331, %p55;
	selp.f32 	%f240, 0fC1B80000, 0f00000000, %p55;
	mov.b32 	%r196, %f239;
	add.s32 	%r197, %r196, -1059760811;
	and.b32  	%r198, %r197, -8388608;
	sub.s32 	%r199, %r196, %r198;
	mov.b32 	%f241, %r199;
	cvt.rn.f32.s32 	%f242, %r198;
	fma.rn.f32 	%f243, %f242, 0f34000000, %f240;
	add.f32 	%f244, %f241, 0fBF800000;
	fma.rn.f32 	%f245, %f244, 0fBE055027, 0f3E1039F6;
	fma.rn.f32 	%f246, %f245, %f244, 0fBDF8CDCC;
	fma.rn.f32 	%f247, %f246, %f244, 0f3E0F2955;
	fma.rn.f32 	%f248, %f247, %f244, 0fBE2AD8B9;
	fma.rn.f32 	%f249, %f248, %f244, 0f3E4CED0B;
	fma.rn.f32 	%f250, %f249, %f244, 0fBE7FFF22;
	fma.rn.f32 	%f251, %f250, %f244, 0f3EAAAA78;
	fma.rn.f32 	%f252, %f251, %f244, 0fBF000000;
	mul.f32 	%f253, %f244, %f252;
	fma.rn.f32 	%f254, %f253, %f244, %f244;
	fma.rn.f32 	%f255, %f243, 0f3F317218, %f254;
	setp.gt.u32 	%p56, %r196, 2139095039;
	fma.rn.f32 	%f256, %f239, 0f7F800000, 0f7F800000;
	selp.f32 	%f257, %f256, %f255, %p56;
	setp.eq.f32 	%p57, %f239, 0f00000000;
	selp.f32 	%f24, 0fFF800000, %f257, %p57;
	@%p54 bra 	$L__BB1_77;
	add.s32 	%r74, %r105, -1;
	and.b32  	%r75, %r105, 7;
	setp.lt.u32 	%p58, %r74, 7;
	mov.b32 	%r248, 0;
	@%p58 bra 	$L__BB1_58;
	and.b32  	%r248, %r105, 2147483640;
	neg.s32 	%r252, %r248;
	add.s32 	%r203, %r156, %r157;
	add.s32 	%r251, %r203, 16;
$L__BB1_57:
	.pragma "nounroll";
	ld.shared.f32 	%f258, [%r251+-16];
	sub.f32 	%f259, %f258, %f324;
	sub.f32 	%f260, %f259, %f24;
	st.shared.f32 	[%r251+-16], %f260;
	ld.shared.f32 	%f261, [%r251+-12];
	sub.f32 	%f262, %f261, %f324;
	sub.f32 	%f263, %f262, %f24;
	st.shared.f32 	[%r251+-12], %f263;
	ld.shared.f32 	%f264, [%r251+-8];
	sub.f32 	%f265, %f264, %f324;
	sub.f32 	%f266, %f265, %f24;
	st.shared.f32 	[%r251+-8], %f266;
	ld.shared.f32 	%f267, [%r251+-4];
	sub.f32 	%f268, %f267, %f324;
	sub.f32 	%f269, %f268, %f24;
	st.shared.f32 	[%r251+-4], %f269;
	ld.shared.f32 	%f270, [%r251];
	sub.f32 	%f271, %f270, %f324;
	sub.f32 	%f272, %f271, %f24;
	st.shared.f32 	[%r251], %f272;
	ld.shared.f32 	%f273, [%r251+4];
	sub.f32 	%f274, %f273, %f324;
	sub.f32 	%f275, %f274, %f24;
	st.shared.f32 	[%r251+4], %f275;
	ld.shared.f32 	%f276, [%r251+8];
	sub.f32 	%f277, %f276, %f324;
	sub.f32 	%f278, %f277, %f24;
	st.shared.f32 	[%r251+8], %f278;
	ld.shared.f32 	%f279, [%r251+12];
	sub.f32 	%f280, %f279, %f324;
	sub.f32 	%f281, %f280, %f24;
	st.shared.f32 	[%r251+12], %f281;
	add.s32 	%r252, %r252, 8;
	add.s32 	%r251, %r251, 32;
	setp.eq.s32 	%p59, %r252, 0;
	@%p59 bra 	$L__BB1_58;
	bra.uni 	$L__BB1_57;
$L__BB1_58:
	setp.eq.s32 	%p60, %r75, 0;
	@%p60 bra 	$L__BB1_66;
	and.b32  	%r80, %r105, 3;
	setp.lt.u32 	%p61, %r75, 4;
	@%p61 bra 	$L__BB1_61;
	shl.b32 	%r204, %r248, 2;
	add.s32 	%r205, %r45, %r204;
	ld.shared.f32 	%f282, [%r205];
	sub.f32 	%f283, %f282, %f324;
	sub.f32 	%f284, %f283, %f24;
	st.shared.f32 	[%r205], %f284;
	ld.shared.f32 	%f285, [%r205+4];
	sub.f32 	%f286, %f285, %f324;
	sub.f32 	%f287, %f286, %f24;
	st.shared.f32 	[%r205+4], %f287;
	ld.shared.f32 	%f288, [%r205+8];
	sub.f32 	%f289, %f288, %f324;
	sub.f32 	%f290, %f289, %f24;
	st.shared.f32 	[%r205+8], %f290;
	ld.shared.f32 	%f291, [%r205+12];
	sub.f32 	%f292, %f291, %f324;
	sub.f32 	%f293, %f292, %f24;
	st.shared.f32 	[%r205+12], %f293;
	add.s32 	%r248, %r248, 4;
$L__BB1_61:
	setp.eq.s32 	%p62, %r80, 0;
	@%p62 bra 	$L__BB1_66;
	setp.eq.s32 	%p63, %r80, 1;
	@%p63 bra 	$L__BB1_64;
	shl.b32 	%r206, %r248, 2;
	add.s32 	%r207, %r45, %r206;
	ld.shared.f32 	%f294, [%r207];
	sub.f32 	%f295, %f294, %f324;
	sub.f32 	%f296, %f295, %f24;
	st.shared.f32 	[%r207], %f296;
	ld.shared.f32 	%f297, [%r207+4];
	sub.f32 	%f298, %f297, %f324;
	sub.f32 	%f299, %f298, %f24;
	st.shared.f32 	[%r207+4], %f299;
	add.s32 	%r248, %r248, 2;
$L__BB1_64:
	and.b32  	%r208, %r105, 1;
	setp.eq.b32 	%p64, %r208, 1;
	not.pred 	%p65, %p64;
	@%p65 bra 	$L__BB1_66;
	shl.b32 	%r209, %r248, 2;
	add.s32 	%r210, %r45, %r209;
	ld.shared.f32 	%f300, [%r210];
	sub.f32 	%f301, %f300, %f324;
	sub.f32 	%f302, %f301, %f24;
	st.shared.f32 	[%r210], %f302;
$L__BB1_66:
	setp.lt.u32 	%p66, %r74, 7;
	mul.lo.s32 	%r85, %r105, %r2;
	mov.b32 	%r256, 0;
	@%p66 bra 	$L__BB1_69;
	and.b32  	%r256, %r105, 2147483640;
	add.s64 	%rd6, %rd2, 16;
	neg.s32 	%r254, %r256;
	add.s32 	%r214, %r156, %r157;
	add.s32 	%r253, %r214, 16;
	mov.u32 	%r255, %r85;
$L__BB1_68:
	.pragma "nounroll";
	mul.wide.s32 	%rd28, %r255, 4;
	add.s64 	%rd29, %rd6, %rd28;
	ld.shared.f32 	%f303, [%r253+-16];
	st.global.f32 	[%rd29+-16], %f303;
	ld.shared.f32 	%f304, [%r253+-12];
	st.global.f32 	[%rd29+-12], %f304;
	ld.shared.f32 	%f305, [%r253+-8];
	st.global.f32 	[%rd29+-8], %f305;
	ld.shared.f32 	%f306, [%r253+-4];
	st.global.f32 	[%rd29+-4], %f306;
	ld.shared.f32 	%f307, [%r253];
	st.global.f32 	[%rd29], %f307;
	ld.shared.f32 	%f308, [%r253+4];
	st.global.f32 	[%rd29+4], %f308;
	ld.shared.f32 	%f309, [%r253+8];
	st.global.f32 	[%rd29+8], %f309;
	ld.shared.f32 	%f310, [%r253+12];
	st.global.f32 	[%rd29+12], %f310;
	add.s32 	%r255, %r255, 8;
	add.s32 	%r254, %r254, 8;
	add.s32 	%r253, %r253, 32;
	setp.ne.s32 	%p67, %r254, 0;
	@%p67 bra 	$L__BB1_68;
$L__BB1_69:
	setp.eq.s32 	%p68, %r75, 0;
	@%p68 bra 	$L__BB1_77;
	and.b32  	%r100, %r105, 3;
	setp.lt.u32 	%p69, %r75, 4;
	@%p69 bra 	$L__BB1_72;
	shl.b32 	%r215, %r256, 2;
	add.s32 	%r216, %r45, %r215;
	ld.shared.f32 	%f311, [%r216];
	add.s32 	%r217, %r256, %r85;
	mul.wide.s32 	%rd30, %r217, 4;
	add.s64 	%rd31, %rd2, %rd30;
	st.global.f32 	[%rd31], %f311;
	ld.shared.f32 	%f312, [%r216+4];
	st.global.f32 	[%rd31+4], %f312;
	ld.shared.f32 	%f313, [%r216+8];
	st.global.f32 	[%rd31+8], %f313;
	ld.shared.f32 	%f314, [%r216+12];
	st.global.f32 	[%rd31+12], %f314;
	add.s32 	%r256, %r256, 4;
$L__BB1_72:
	setp.eq.s32 	%p70, %r100, 0;
	@%p70 bra 	$L__BB1_77;
	setp.eq.s32 	%p71, %r100, 1;
	@%p71 bra 	$L__BB1_75;
	shl.b32 	%r218, %r256, 2;
	add.s32 	%r219, %r45, %r218;
	ld.shared.f32 	%f315, [%r219];
	add.s32 	%r220, %r256, %r85;
	mul.wide.s32 	%rd32, %r220, 4;
	add.s64 	%rd33, %rd2, %rd32;
	st.global.f32 	[%rd33], %f315;
	ld.shared.f32 	%f316, [%r219+4];
	st.global.f32 	[%rd33+4], %f316;
	add.s32 	%r256, %r256, 2;
$L__BB1_75:
	and.b32  	%r221, %r105, 1;
	setp.eq.b32 	%p72, %r221, 1;
	not.pred 	%p73, %p72;
	@%p73 bra 	$L__BB1_77;
	shl.b32 	%r222, %r256, 2;
	add.s32 	%r223, %r45, %r222;
	ld.shared.f32 	%f317, [%r223];
	add.s32 	%r224, %r256, %r85;
	mul.wide.s32 	%rd34, %r224, 4;
	add.s64 	%rd35, %rd2, %rd34;
	st.global.f32 	[%rd35], %f317;
$L__BB1_77:
	ret;

}
	// .globl	_Z3AX_iPfS_PiS0_S_i
.visible .entry _Z3AX_iPfS_PiS0_S_i(
	.param .u32 _Z3AX_iPfS_PiS0_S_i_param_0,
	.param .u64 .ptr .align 1 _Z3AX_iPfS_PiS0_S_i_param_1,
	.param .u64 .ptr .align 1 _Z3AX_iPfS_PiS0_S_i_param_2,
	.param .u64 .ptr .align 1 _Z3AX_iPfS_PiS0_S_i_param_3,
	.param .u64 .ptr .align 1 _Z3AX_iPfS_PiS0_S_i_param_4,
	.param .u64 .ptr .align 1 _Z3AX_iPfS_PiS0_S_i_param_5,
	.param .u32 _Z3AX_iPfS_PiS0_S_i_param_6
)
{
	.reg .pred 	%p<12>;
	.reg .b32 	%r<47>;
	.reg .b32 	%f<61>;
	.reg .b64 	%rd<36>;

	ld.param.u32 	%r24, [_Z3AX_iPfS_PiS0_S_i_param_0];
	ld.param.u64 	%rd8, [_Z3AX_iPfS_PiS0_S_i_param_1];
	ld.param.u64 	%rd9, [_Z3AX_iPfS_PiS0_S_i_param_2];
	ld.param.u64 	%rd5, [_Z3AX_iPfS_PiS0_S_i_param_3];
	ld.param.u64 	%rd6, [_Z3AX_iPfS_PiS0_S_i_param_4];
	ld.param.u32 	%r25, [_Z3AX_iPfS_PiS0_S_i_param_6];
	cvta.to.global.u64 	%rd1, %rd9;
	cvta.to.global.u64 	%rd2, %rd8;
	mov.u32 	%r26, %tid.x;
	mov.u32 	%r27, %ctaid.x;
	mov.u32 	%r28, %ntid.x;
	mad.lo.s32 	%r1, %r27, %r28, %r26;
	setp.ge.s32 	%p1, %r1, %r25;
	@%p1 bra 	$L__BB2_16;
	cvta.to.global.u64 	%rd10, %rd5;
	mul.wide.s32 	%rd11, %r1, 4;
	add.s64 	%rd12, %rd10, %rd11;
	ld.global.u32 	%r2, [%rd12];
	ld.global.u32 	%r29, [%rd12+4];
	sub.s32 	%r3, %r29, %r2;
	setp.lt.s32 	%p2, %r3, 1;
	@%p2 bra 	$L__BB2_16;
	setp.lt.s32 	%p3, %r24, 1;
	mul.lo.s32 	%r4, %r24, %r1;
	@%p3 bra 	$L__BB2_16;
	and.b32  	%r5, %r24, 7;
	and.b32  	%r6, %r24, 3;
	and.b32  	%r7, %r24, 2147483640;
	and.b32  	%r8, %r24, 1;
	neg.s32 	%r9, %r7;
	cvta.to.global.u64 	%rd3, %rd6;
	mov.b32 	%r40, 0;
	cvt.s64.s32 	%rd14, %r2;
$L__BB2_4:
	ld.param.u64 	%rd35, [_Z3AX_iPfS_PiS0_S_i_param_5];
	setp.lt.u32 	%p4, %r24, 8;
	cvt.u64.u32 	%rd13, %r40;
	add.s64 	%rd15, %rd13, %rd14;
	shl.b64 	%rd16, %rd15, 2;
	add.s64 	%rd17, %rd3, %rd16;
	ld.global.u32 	%r32, [%rd17];
	mul.lo.s32 	%r11, %r32, %r24;
	cvta.to.global.u64 	%rd18, %rd35;
	add.s64 	%rd4, %rd18, %rd16;
	mov.b32 	%r45, 0;
	@%p4 bra 	$L__BB2_7;
	mov.u32 	%r41, %r4;
	mov.u32 	%r42, %r11;
	mov.u32 	%r43, %r9;
$L__BB2_6:
	.pragma "nounroll";
	mul.wide.s32 	%rd19, %r42, 4;
	add.s64 	%rd20, %rd2, %rd19;
	mul.wide.s32 	%rd21, %r41, 4;
	add.s64 	%rd22, %rd1, %rd21;
	ld.global.f32 	%f1, [%rd20];
	ld.global.f32 	%f2, [%rd4];
	ld.global.f32 	%f3, [%rd22];
	fma.rn.f32 	%f4, %f1, %f2, %f3;
	st.global.f32 	[%rd22], %f4;
	ld.global.f32 	%f5, [%rd20+4];
	ld.global.f32 	%f6, [%rd4];
	ld.global.f32 	%f7, [%rd22+4];
	fma.rn.f32 	%f8, %f5, %f6, %f7;
	st.global.f32 	[%rd22+4], %f8;
	ld.global.f32 	%f9, [%rd20+8];
	ld.global.f32 	%f10, [%rd4];
	ld.global.f32 	%f11, [%rd22+8];
	fma.rn.f32 	%f12, %f9, %f10, %f11;
	st.global.f32 	[%rd22+8], %f12;
	ld.global.f32 	%f13, [%rd20+12];
	ld.global.f32 	%f14, [%rd4];
	ld.global.f32 	%f15, [%rd22+12];
	fma.rn.f32 	%f16, %f13, %f14, %f15;
	st.global.f32 	[%rd22+12], %f16;
	ld.global.f32 	%f17, [%rd20+16];
	ld.global.f32 	%f18, [%rd4];
	ld.global.f32 	%f19, [%rd22+16];
	fma.rn.f32 	%f20, %f17, %f18, %f19;
	st.global.f32 	[%rd22+16], %f20;
	ld.global.f32 	%f21, [%rd20+20];
	ld.global.f32 	%f22, [%rd4];
	ld.global.f32 	%f23, [%rd22+20];
	fma.rn.f32 	%f24, %f21, %f22, %f23;
	st.global.f32 	[%rd22+20], %f24;
	ld.global.f32 	%f25, [%rd20+24];
	ld.global.f32 	%f26, [%rd4];
	ld.global.f32 	%f27, [%rd22+24];
	fma.rn.f32 	%f28, %f25, %f26, %f27;
	st.global.f32 	[%rd22+24], %f28;
	ld.global.f32 	%f29, [%rd20+28];
	ld.global.f32 	%f30, [%rd4];
	ld.global.f32 	%f31, [%rd22+28];
	fma.rn.f32 	%f32, %f29, %f30, %f31;
	st.global.f32 	[%rd22+28], %f32;
	add.s32 	%r43, %r43, 8;
	add.s32 	%r42, %r42, 8;
	add.s32 	%r41, %r41, 8;
	setp.ne.s32 	%p5, %r43, 0;
	mov.u32 	%r45, %r7;
	@%p5 bra 	$L__BB2_6;
$L__BB2_7:
	setp.eq.s32 	%p6, %r5, 0;
	@%p6 bra 	$L__BB2_15;
	add.s32 	%r33, %r5, -1;
	setp.lt.u32 	%p7, %r33, 3;
	@%p7 bra 	$L__BB2_10;
	add.s32 	%r34, %r45, %r11;
	mul.wide.s32 	%rd23, %r34, 4;
	add.s64 	%rd24, %rd2, %rd23;
	ld.global.f32 	%f33, [%rd24];
	ld.global.f32 	%f34, [%rd4];
	add.s32 	%r35, %r45, %r4;
	mul.wide.s32 	%rd25, %r35, 4;
	add.s64 	%rd26, %rd1, %rd25;
	ld.global.f32 	%f35, [%rd26];
	fma.rn.f32 	%f36, %f33, %f34, %f35;
	st.global.f32 	[%rd26], %f36;
	ld.global.f32 	%f37, [%rd24+4];
	ld.global.f32 	%f38, [%rd4];
	ld.global.f32 	%f39, [%rd26+4];
	fma.rn.f32 	%f40, %f37, %f38, %f39;
	st.global.f32 	[%rd26+4], %f40;
	ld.global.f32 	%f41, [%rd24+8];
	ld.global.f32 	%f42, [%rd4];
	ld.global.f32 	%f43, [%rd26+8];
	fma.rn.f32 	%f44, %f41, %f42, %f43;
	st.global.f32 	[%rd26+8], %f44;
	ld.global.f32 	%f45, [%rd24+12];
	ld.global.f32 	%f46, [%rd4];
	ld.global.f32 	%f47, [%rd26+12];
	fma.rn.f32 	%f48, %f45, %f46, %f47;
	st.global.f32 	[%rd26+12], %f48;
	add.s32 	%r45, %r45, 4;
$L__BB2_10:
	setp.eq.s32 	%p8, %r6, 0;
	@%p8 bra 	$L__BB2_15;
	setp.eq.s32 	%p9, %r6, 1;
	@%p9 bra 	$L__BB2_13;
	add.s32 	%r36, %r45, %r11;
	mul.wide.s32 	%rd27, %r36, 4;
	add.s64 	%rd28, %rd2, %rd27;
	ld.global.f32 	%f49, [%rd28];
	ld.global.f32 	%f50, [%rd4];
	add.s32 	%r37, %r45, %r4;
	mul.wide.s32 	%rd29, %r37, 4;
	add.s64 	%rd30, %rd1, %rd29;
	ld.global.f32 	%f51, [%rd30];
	fma.rn.f32 	%f52, %f49, %f50, %f51;
	st.global.f32 	[%rd30], %f52;
	ld.global.f32 	%f53, [%rd28+4];
	ld.global.f32 	%f54, [%rd4];
	ld.global.f32 	%f55, [%rd30+4];
	fma.rn.f32 	%f56, %f53, %f54, %f55;
	st.global.f32 	[%rd30+4], %f56;
	add.s32 	%r45, %r45, 2;
$L__BB2_13:
	setp.eq.s32 	%p10, %r8, 0;
	@%p10 bra 	$L__BB2_15;
	add.s32 	%r38, %r45, %r11;
	mul.wide.s32 	%rd31, %r38, 4;
	add.s64 	%rd32, %rd2, %rd31;
	ld.global.f32 	%f57, [%rd32];
	ld.global.f32 	%f58, [%rd4];
	add.s32 	%r39, %r45, %r4;
	mul.wide.s32 	%rd33, %r39, 4;
	add.s64 	%rd34, %rd1, %rd33;
	ld.global.f32 	%f59, [%rd34];
	fma.rn.f32 	%f60, %f57, %f58, %f59;
	st.global.f32 	[%rd34], %f60;
$L__BB2_15:
	add.s32 	%r40, %r40, 1;
	setp.ne.s32 	%p11, %r40, %r3;
	@%p11 bra 	$L__BB2_4;
$L__BB2_16:
	ret;

}
	// .globl	_Z10LogSoftmaxiiPf
.visible .entry _Z10LogSoftmaxiiPf(
	.param .u32 _Z10LogSoftmaxiiPf_param_0,
	.param .u32 _Z10LogSoftmaxiiPf_param_1,
	.param .u64 .ptr .align 1 _Z10LogSoftmaxiiPf_param_2
)
{
	.reg .pred 	%p<62>;
	.reg .b32 	%r<210>;
	.reg .b32 	%f<267>;
	.reg .b64 	%rd<21>;

	ld.param.u32 	%r91, [_Z10LogSoftmaxiiPf_param_0];
	ld.param.u32 	%r92, [_Z10LogSoftmaxiiPf_param_1];
	ld.param.u64 	%rd4, [_Z10LogSoftmaxiiPf_param_2];
	cvta.to.global.u64 	%rd1, %rd4;
	mov.u32 	%r93, %ctaid.x;
	mov.u32 	%r94, %ntid.x;
	mov.u32 	%r1, %tid.x;
	mad.lo.s32 	%r2, %r93, %r94, %r1;
	setp.lt.s32 	%p1, %r92, 1;
	@%p1 bra 	$L__BB3_13;
	mul.lo.s32 	%r3, %r92, %r2;
	mul.lo.s32 	%r4, %r92, %r1;
	and.b32  	%r5, %r92, 15;
	setp.lt.u32 	%p2, %r92, 16;
	mov.b32 	%r184, 0;
	@%p2 bra 	$L__BB3_4;
	and.b32  	%r184, %r92, 2147483632;
	neg.s32 	%r182, %r184;
	add.s64 	%rd2, %rd1, 32;
	shl.b32 	%r96, %r4, 2;
	mov.u32 	%r97, sharedMem;
	add.s32 	%r98, %r96, %r97;
	add.s32 	%r180, %r98, 32;
	mov.u32 	%r181, %r3;
$L__BB3_3:
	.pragma "nounroll";
	mul.wide.s32 	%rd5, %r181, 4;
	add.s64 	%rd6, %rd2, %rd5;
	ld.global.f32 	%f24, [%rd6+-32];
	st.shared.f32 	[%r180+-32], %f24;
	ld.global.f32 	%f25, [%rd6+-28];
	st.shared.f32 	[%r180+-28], %f25;
	ld.global.f32 	%f26, [%rd6+-24];
	st.shared.f32 	[%r180+-24], %f26;
	ld.global.f32 	%f27, [%rd6+-20];
	st.shared.f32 	[%r180+-20], %f27;
	ld.global.f32 	%f28, [%rd6+-16];
	st.shared.f32 	[%r180+-16], %f28;
	ld.global.f32 	%f29, [%rd6+-12];
	st.shared.f32 	[%r180+-12], %f29;
	ld.global.f32 	%f30, [%rd6+-8];
	st.shared.f32 	[%r180+-8], %f30;
	ld.global.f32 	%f31, [%rd6+-4];
	st.shared.f32 	[%r180+-4], %f31;
	ld.global.f32 	%f32, [%rd6];
	st.shared.f32 	[%r180], %f32;
	ld.global.f32 	%f33, [%rd6+4];
	st.shared.f32 	[%r180+4], %f33;
	ld.global.f32 	%f34, [%rd6+8];
	st.shared.f32 	[%r180+8], %f34;
	ld.global.f32 	%f35, [%rd6+12];
	st.shared.f32 	[%r180+12], %f35;
	ld.global.f32 	%f36, [%rd6+16];
	st.shared.f32 	[%r180+16], %f36;
	ld.global.f32 	%f37, [%rd6+20];
	st.shared.f32 	[%r180+20], %f37;
	ld.global.f32 	%f38, [%rd6+24];
	st.shared.f32 	[%r180+24], %f38;
	ld.global.f32 	%f39, [%rd6+28];
	st.shared.f32 	[%r180+28], %f39;
	add.s32 	%r182, %r182, 16;
	add.s32 	%r181, %r181, 16;
	add.s32 	%r180, %r180, 64;
	setp.ne.s32 	%p3, %r182, 0;
	@%p3 bra 	$L__BB3_3;
$L__BB3_4:
	setp.eq.s32 	%p4, %r5, 0;
	@%p4 bra 	$L__BB3_13;
	and.b32  	%r16, %r92, 7;
	setp.lt.u32 	%p5, %r5, 8;
	@%p5 bra 	$L__BB3_7;
	add.s32 	%r99, %r184, %r3;
	mul.wide.s32 	%rd7, %r99, 4;
	add.s64 	%rd8, %rd1, %rd7;
	ld.global.f32 	%f40, [%rd8];
	add.s32 	%r100, %r184, %r4;
	shl.b32 	%r101, %r100, 2;
	mov.u32 	%r102, sharedMem;
	add.s32 	%r103, %r102, %r101;
	st.shared.f32 	[%r103], %f40;
	ld.global.f32 	%f41, [%rd8+4];
	st.shared.f32 	[%r103+4], %f41;
	ld.global.f32 	%f42, [%rd8+8];
	st.shared.f32 	[%r103+8], %f42;
	ld.global.f32 	%f43, [%rd8+12];
	st.shared.f32 	[%r103+12], %f43;
	ld.global.f32 	%f44, [%rd8+16];
	st.shared.f32 	[%r103+16], %f44;
	ld.global.f32 	%f45, [%rd8+20];
	st.shared.f32 	[%r103+20], %f45;
	ld.global.f32 	%f46, [%rd8+24];
	st.shared.f32 	[%r103+24], %f46;
	ld.global.f32 	%f47, [%rd8+28];
	st.shared.f32 	[%r103+28], %f47;
	add.s32 	%r184, %r184, 8;
$L__BB3_7:
	setp.eq.s32 	%p6, %r16, 0;
	@%p6 bra 	$L__BB3_13;
	and.b32  	%r19, %r92, 3;
	setp.lt.u32 	%p7, %r16, 4;
	@%p7 bra 	$L__BB3_10;
	add.s32 	%r104, %r184, %r3;
	mul.wide.s32 	%rd9, %r104, 4;
	add.s64 	%rd10, %rd1, %rd9;
	ld.global.f32 	%f48, [%rd10];
	add.s32 	%r105, %r184, %r4;
	shl.b32 	%r106, %r105, 2;
	mov.u32 	%r107, sharedMem;
	add.s32 	%r108, %r107, %r106;
	st.shared.f32 	[%r108], %f48;
	ld.global.f32 	%f49, [%rd10+4];
	st.shared.f32 	[%r108+4], %f49;
	ld.global.f32 	%f50, [%rd10+8];
	st.shared.f32 	[%r108+8], %f50;
	ld.global.f32 	%f51, [%rd10+12];
	st.shared.f32 	[%r108+12], %f51;
	add.s32 	%r184, %r184, 4;
$L__BB3_10:
	setp.eq.s32 	%p8, %r19, 0;
	@%p8 bra 	$L__BB3_13;
	add.s32 	%r109, %r184, %r4;
	shl.b32 	%r110, %r109, 2;
	mov.u32 	%r111, sharedMem;
	add.s32 	%r188, %r111, %r110;
	add.s32 	%r187, %r184, %r3;
	neg.s32 	%r186, %r19;
$L__BB3_12:
	.pragma "nounroll";
	mul.wide.s32 	%rd11, %r187, 4;
	add.s64 	%rd12, %rd1, %rd11;
	ld.global.f32 	%f52, [%rd12];
	st.shared.f32 	[%r188], %f52;
	add.s32 	%r188, %r188, 4;
	add.s32 	%r187, %r187, 1;
	add.s32 	%r186, %r186, 1;
	setp.ne.s32 	%p9, %r186, 0;
	@%p9 bra 	$L__BB3_12;
$L__BB3_13:
	setp.ge.s32 	%p10, %r2, %r91;
	@%p10 bra 	$L__BB3_60;
	mul.lo.s32 	%r31, %r92, %r1;
	shl.b32 	%r112, %r31, 2;
	mov.u32 	%r113, sharedMem;
	add.s32 	%r32, %r113, %r112;
	ld.shared.f32 	%f259, [%r32];
	setp.lt.s32 	%p11, %r92, 2;
	@%p11 bra 	$L__BB3_28;
	add.s32 	%r33, %r92, -1;
	add.s32 	%r115, %r92, -2;
	and.b32  	%r34, %r33, 7;
	setp.lt.u32 	%p12, %r115, 7;
	mov.b32 	%r190, 1;
	@%p12 bra 	$L__BB3_19;
	and.b32  	%r117, %r33, -8;
	neg.s32 	%r194, %r117;
	add.s32 	%r120, %r112, %r113;
	add.s32 	%r192, %r120, 16;
	mov.b32 	%r193, 0;
$L__BB3_17:
	.pragma "nounroll";
	ld.shared.f32 	%f54, [%r192+-12];
	setp.gt.f32 	%p13, %f54, %f259;
	selp.f32 	%f55, %f54, %f259, %p13;
	ld.shared.f32 	%f56, [%r192+-8];
	setp.gt.f32 	%p14, %f56, %f55;
	selp.f32 	%f57, %f56, %f55, %p14;
	ld.shared.f32 	%f58, [%r192+-4];
	setp.gt.f32 	%p15, %f58, %f57;
	selp.f32 	%f59, %f58, %f57, %p15;
	ld.shared.f32 	%f60, [%r192];
	setp.gt.f32 	%p16, %f60, %f59;
	selp.f32 	%f61, %f60, %f59, %p16;
	ld.shared.f32 	%f62, [%r192+4];
	setp.gt.f32 	%p17, %f62, %f61;
	selp.f32 	%f63, %f62, %f61, %p17;
	ld.shared.f32 	%f64, [%r192+8];
	setp.gt.f32 	%p18, %f64, %f63;
	selp.f32 	%f65, %f64, %f63, %p18;
	ld.shared.f32 	%f66, [%r192+12];
	setp.gt.f32 	%p19, %f66, %f65;
	selp.f32 	%f67, %f66, %f65, %p19;
	ld.shared.f32 	%f68, [%r192+16];
	setp.gt.f32 	%p20, %f68, %f67;
	selp.f32 	%f259, %f68, %f67, %p20;
	add.s32 	%r194, %r194, 8;
	add.s32 	%r193, %r193, 8;
	add.s32 	%r192, %r192, 32;
	setp.eq.s32 	%p21, %r194, 0;
	@%p21 bra 	$L__BB3_18;
	bra.uni 	$L__BB3_17;
$L__BB3_18:
	add.s32 	%r190, %r193, 1;
$L__BB3_19:
	setp.eq.s32 	%p22, %r34, 0;
	@%p22 bra 	$L__BB3_28;
	and.b32  	%r39, %r33, 3;
	setp.lt.u32 	%p23, %r34, 4;
	@%p23 bra 	$L__BB3_22;
	shl.b32 	%r121, %r190, 2;
	add.s32 	%r122, %r32, %r121;
	ld.shared.f32 	%f70, [%r122];
	setp.gt.f32 	%p24, %f70, %f259;
	selp.f32 	%f71, %f70, %f259, %p24;
	ld.shared.f32 	%f72, [%r122+4];
	setp.gt.f32 	%p25, %f72, %f71;
	selp.f32 	%f73, %f72, %f71, %p25;
	ld.shared.f32 	%f74, [%r122+8];
	setp.gt.f32 	%p26, %f74, %f73;
	selp.f32 	%f75, %f74, %f73, %p26;
	ld.shared.f32 	%f76, [%r122+12];
	setp.gt.f32 	%p27, %f76, %f75;
	selp.f32 	%f259, %f76, %f75, %p27;
	add.s32 	%r190, %r190, 4;
$L__BB3_22:
	setp.eq.s32 	%p28, %r39, 0;
	@%p28 bra 	$L__BB3_28;
	setp.eq.s32 	%p29, %r39, 1;
	@%p29 bra 	$L__BB3_25;
	shl.b32 	%r123, %r190, 2;
	add.s32 	%r124, %r32, %r123;
	ld.shared.f32 	%f78, [%r124];
	setp.gt.f32 	%p30, %f78, %f259;
	selp.f32 	%f79, %f78, %f259, %p30;
	ld.shared.f32 	%f80, [%r124+4];
	setp.gt.f32 	%p31, %f80, %f79;
	selp.f32 	%f259, %f80, %f79, %p31;
	add.s32 	%r190, %r190, 2;
$L__BB3_25:
	and.b32  	%r125, %r33, 1;
	setp.eq.b32 	%p32, %r125, 1;
	not.pred 	%p33, %p32;
	@%p33 bra 	$L__BB3_28;
	shl.b32 	%r126, %r190, 2;
	add.s32 	%r127, %r32, %r126;
	ld.shared.f32 	%f10, [%r127];
	setp.leu.f32 	%p34, %f10, %f259;
	@%p34 bra 	$L__BB3_28;
	mov.f32 	%f259, %f10;
$L__BB3_28:
	setp.lt.s32 	%p35, %r92, 1;
	mov.f32 	%f266, 0f00000000;
	@%p35 bra 	$L__BB3_37;
	and.b32  	%r44, %r92, 3;
	setp.lt.u32 	%p36, %r92, 4;
	mov.f32 	%f266, 0f00000000;
	mov.b32 	%r197, 0;
	@%p36 bra 	$L__BB3_32;
	and.b32  	%r197, %r92, 2147483644;
	add.s32 	%r131, %r112, %r113;
	add.s32 	%r196, %r131, 8;
	neg.s32 	%r195, %r197;
	mov.f32 	%f266, 0f00000000;
$L__BB3_31:
	.pragma "nounroll";
	ld.shared.f32 	%f85, [%r196+-8];
	sub.f32 	%f86, %f85, %f259;
	fma.rn.f32 	%f87, %f86, 0f3BBB989D, 0f3F000000;
	cvt.sat.f32.f32 	%f88, %f87;
	mov.f32 	%f89, 0f4B400001;
	mov.f32 	%f90, 0f437C0000;
	fma.rm.f32 	%f91, %f88, %f90, %f89;
	add.f32 	%f92, %f91, 0fCB40007F;
	neg.f32 	%f93, %f92;
	fma.rn.f32 	%f94, %f86, 0f3FB8AA3B, %f93;
	fma.rn.f32 	%f95, %f86, 0f32A57060, %f94;
	mov.b32 	%r132, %f91;
	shl.b32 	%r133, %r132, 23;
	mov.b32 	%f96, %r133;
	ex2.approx.ftz.f32 	%f97, %f95;
	fma.rn.f32 	%f98, %f97, %f96, %f266;
	ld.shared.f32 	%f99, [%r196+-4];
	sub.f32 	%f100, %f99, %f259;
	fma.rn.f32 	%f101, %f100, 0f3BBB989D, 0f3F000000;
	cvt.sat.f32.f32 	%f102, %f101;
	fma.rm.f32 	%f103, %f102, %f90, %f89;
	add.f32 	%f104, %f103, 0fCB40007F;
	neg.f32 	%f105, %f104;
	fma.rn.f32 	%f106, %f100, 0f3FB8AA3B, %f105;
	fma.rn.f32 	%f107, %f100, 0f32A57060, %f106;
	mov.b32 	%r134, %f103;
	shl.b32 	%r135, %r134, 23;
	mov.b32 	%f108, %r135;
	ex2.approx.ftz.f32 	%f109, %f107;
	fma.rn.f32 	%f110, %f109, %f108, %f98;
	ld.shared.f32 	%f111, [%r196];
	sub.f32 	%f112, %f111, %f259;
	fma.rn.f32 	%f113, %f112, 0f3BBB989D, 0f3F000000;
	cvt.sat.f32.f32 	%f114, %f113;
	fma.rm.f32 	%f115, %f114, %f90, %f89;
	add.f32 	%f116, %f115, 0fCB40007F;
	neg.f32 	%f117, %f116;
	fma.rn.f32 	%f118, %f112, 0f3FB8AA3B, %f117;
	fma.rn.f32 	%f119, %f112, 0f32A57060, %f118;
	mov.b32 	%r136, %f115;
	shl.b32 	%r137, %r136, 23;
	mov.b32 	%f120, %r137;
	ex2.approx.ftz.f32 	%f121, %f119;
	fma.rn.f32 	%f122, %f121, %f120, %f110;
	ld.shared.f32 	%f123, [%r196+4];
	sub.f32 	%f124, %f123, %f259;
	fma.rn.f32 	%f125, %f124, 0f3BBB989D, 0f3F000000;
	cvt.sat.f32.f32 	%f126, %f125;
	fma.rm.f32 	%f127, %f126, %f90, %f89;
	add.f32 	%f128, %f127, 0fCB40007F;
	neg.f32 	%f129, %f128;
	fma.rn.f32 	%f130, %f124, 0f3FB8AA3B, %f129;
	fma.rn.f32 	%f131, %f124, 0f32A57060, %f130;
	mov.b32 	%r138, %f127;
	shl.b32 	%r139, %r138, 23;
	mov.b32 	%f132, %r139;
	ex2.approx.ftz.f32 	%f133, %f131;
	fma.rn.f32 	%f266, %f133, %f132, %f122;
	add.s32 	%r196, %r196, 16;
	add.s32 	%r195, %r195, 4;
	setp.ne.s32 	%p37, %r195, 0;
	@%p37 bra 	$L__BB3_31;
$L__BB3_32:
	setp.eq.s32 	%p38, %r44, 0;
	@%p38 bra 	$L__BB3_37;
	setp.eq.s32 	%p39, %r44, 1;
	@%p39 bra 	$L__BB3_35;
	shl.b32 	%r140, %r197, 2;
	add.s32 	%r141, %r32, %r140;
	ld.shared.f32 	%f135, [%r141];
	sub.f32 	%f136, %f135, %f259;
	fma.rn.f32 	%f137, %f136, 0f3BBB989D, 0f3F000000;
	cvt.sat.f32.f32 	%f138, %f137;
	mov.f32 	%f139, 0f4B400001;
	mov.f32 	%f140, 0f437C0000;
	fma.rm.f32 	%f141, %f138, %f140, %f139;
	add.f32 	%f142, %f141, 0fCB40007F;
	neg.f32 	%f143, %f142;
	fma.rn.f32 	%f144, %f136, 0f3FB8AA3B, %f143;
	fma.rn.f32 	%f145, %f136, 0f32A57060, %f144;
	mov.b32 	%r142, %f141;
	shl.b32 	%r143, %r142, 23;
	mov.b32 	%f146, %r143;
	ex2.approx.ftz.f32 	%f147, %f145;
	fma.rn.f32 	%f148, %f147, %f146, %f266;
	ld.shared.f32 	%f149, [%r141+4];
	sub.f32 	%f150, %f149, %f259;
	fma.rn.f32 	%f151, %f150, 0f3BBB989D, 0f3F000000;
	cvt.sat.f32.f32 	%f152, %f151;
	fma.rm.f32 	%f153, %f152, %f140, %f139;
	add.f32 	%f154, %f153, 0fCB40007F;
	neg.f32 	%f155, %f154;
	fma.rn.f32 	%f156, %f150, 0f3FB8AA3B, %f155;
	fma.rn.f32 	%f157, %f150, 0f32A57060, %f156;
	mov.b32 	%r144, %f153;
	shl.b32 	%r145, %r144, 23;
	mov.b32 	%f158, %r145;
	ex2.approx.ftz.f32 	%f159, %f157;
	fma.rn.f32 	%f266, %f159, %f158, %f148;
	add.s32 	%r197, %r197, 2;
$L__BB3_35:
	and.b32  	%r146, %r92, 1;
	setp.eq.b32 	%p40, %r146, 1;
	not.pred 	%p41, %p40;
	@%p41 bra 	$L__BB3_37;
	shl.b32 	%r147, %r197, 2;
	add.s32 	%r148, %r32, %r147;
	ld.shared.f32 	%f160, [%r148];
	sub.f32 	%f161, %f160, %f259;
	fma.rn.f32 	%f162, %f161, 0f3BBB989D, 0f3F000000;
	cvt.sat.f32.f32 	%f163, %f162;
	mov.f32 	%f164, 0f4B400001;
	mov.f32 	%f165, 0f437C0000;
	fma.rm.f32 	%f166, %f163, %f165, %f164;
	add.f32 	%f167, %f166, 0fCB40007F;
	neg.f32 	%f168, %f167;
	fma.rn.f32 	%f169, %f161, 0f3FB8AA3B, %f168;
	fma.rn.f32 	%f170, %f161, 0f32A57060, %f169;
	mov.b32 	%r149, %f166;
	shl.b32 	%r150, %r149, 23;
	mov.b32 	%f171, %r150;
	ex2.approx.ftz.f32 	%f172, %f170;
	fma.rn.f32 	%f266, %f172, %f171, %f266;
$L__BB3_37:
	setp.lt.s32 	%p42, %r92, 1;
	setp.lt.f32 	%p43, %f266, 0f00800000;
	mul.f32 	%f173, %f266, 0f4B000000;
	selp.f32 	%f174, %f173, %f266, %p43;
	selp.f32 	%f175, 0fC1B80000, 0f00000000, %p43;
	mov.b32 	%r151, %f174;
	add.s32 	%r152, %r151, -1059760811;
	and.b32  	%r153, %r152, -8388608;
	sub.s32 	%r154, %r151, %r153;
	mov.b32 	%f176, %r154;
	cvt.rn.f32.s32 	%f177, %r153;
	fma.rn.f32 	%f178, %f177, 0f34000000, %f175;
	add.f32 	%f179, %f176, 0fBF800000;
	fma.rn.f32 	%f180, %f179, 0fBE055027, 0f3E1039F6;
	fma.rn.f32 	%f181, %f180, %f179, 0fBDF8CDCC;
	fma.rn.f32 	%f182, %f181, %f179, 0f3E0F2955;
	fma.rn.f32 	%f183, %f182, %f179, 0fBE2AD8B9;
	fma.rn.f32 	%f184, %f183, %f179, 0f3E4CED0B;
	fma.rn.f32 	%f185, %f184, %f179, 0fBE7FFF22;
	fma.rn.f32 	%f186, %f185, %f179, 0f3EAAAA78;
	fma.rn.f32 	%f187, %f186, %f179, 0fBF000000;
	mul.f32 	%f188, %f179, %f187;
	fma.rn.f32 	%f189, %f188, %f179, %f179;
	fma.rn.f32 	%f190, %f178, 0f3F317218, %f189;
	setp.gt.u32 	%p44, %r151, 2139095039;
	fma.rn.f32 	%f191, %f174, 0f7F800000, 0f7F800000;
	selp.f32 	%f192, %f191, %f190, %p44;
	setp.eq.f32 	%p45, %f174, 0f00000000;
	selp.f32 	%f23, 0fFF800000, %f192, %p45;
	@%p42 bra 	$L__BB3_60;
	and.b32  	%r61, %r92, 7;
	setp.lt.u32 	%p46, %r92, 8;
	mov.b32 	%r199, 0;
	@%p46 bra 	$L__BB3_41;
	and.b32  	%r199, %r92, 2147483640;
	neg.s32 	%r203, %r199;
	add.s32 	%r158, %r112, %r113;
	add.s32 	%r202, %r158, 16;
$L__BB3_40:
	.pragma "nounroll";
	ld.shared.f32 	%f193, [%r202+-16];
	sub.f32 	%f194, %f193, %f259;
	sub.f32 	%f195, %f194, %f23;
	st.shared.f32 	[%r202+-16], %f195;
	ld.shared.f32 	%f196, [%r202+-12];
	sub.f32 	%f197, %f196, %f259;
	sub.f32 	%f198, %f197, %f23;
	st.shared.f32 	[%r202+-12], %f198;
	ld.shared.f32 	%f199, [%r202+-8];
	sub.f32 	%f200, %f199, %f259;
	sub.f32 	%f201, %f200, %f23;
	st.shared.f32 	[%r202+-8], %f201;
	ld.shared.f32 	%f202, [%r202+-4];
	sub.f32 	%f203, %f202, %f259;
	sub.f32 	%f204, %f203, %f23;
	st.shared.f32 	[%r202+-4], %f204;
	ld.shared.f32 	%f205, [%r202];
	sub.f32 	%f206, %f205, %f259;
	sub.f32 	%f207, %f206, %f23;
	st.shared.f32 	[%r202], %f207;
	ld.shared.f32 	%f208, [%r202+4];
	sub.f32 	%f209, %f208, %f259;
	sub.f32 	%f210, %f209, %f23;
	st.shared.f32 	[%r202+4], %f210;
	ld.shared.f32 	%f211, [%r202+8];
	sub.f32 	%f212, %f211, %f259;
	sub.f32 	%f213, %f212, %f23;
	st.shared.f32 	[%r202+8], %f213;
	ld.shared.f32 	%f214, [%r202+12];
	sub.f32 	%f215, %f214, %f259;
	sub.f32 	%f216, %f215, %f23;
	st.shared.f32 	[%r202+12], %f216;
	add.s32 	%r203, %r203, 8;
	add.s32 	%r202, %r202, 32;
	setp.eq.s32 	%p47, %r203, 0;
	@%p47 bra 	$L__BB3_41;
	bra.uni 	$L__BB3_40;
$L__BB3_41:
	setp.eq.s32 	%p48, %r61, 0;
	@%p48 bra 	$L__BB3_49;
	and.b32  	%r66, %r92, 3;
	setp.lt.u32 	%p49, %r61, 4;
	@%p49 bra 	$L__BB3_44;
	shl.b32 	%r159, %r199, 2;
	add.s32 	%r160, %r32, %r159;
	ld.shared.f32 	%f217, [%r160];
	sub.f32 	%f218, %f217, %f259;
	sub.f32 	%f219, %f218, %f23;
	st.shared.f32 	[%r160], %f219;
	ld.shared.f32 	%f220, [%r160+4];
	sub.f32 	%f221, %f220, %f259;
	sub.f32 	%f222, %f221, %f23;
	st.shared.f32 	[%r160+4], %f222;
	ld.shared.f32 	%f223, [%r160+8];
	sub.f32 	%f224, %f223, %f259;
	sub.f32 	%f225, %f224, %f23;
	st.shared.f32 	[%r160+8], %f225;
	ld.shared.f32 	%f226, [%r160+12];
	sub.f32 	%f227, %f226, %f259;
	sub.f32 	%f228, %f227, %f23;
	st.shared.f32 	[%r160+12], %f228;
	add.s32 	%r199, %r199, 4;
$L__BB3_44:
	setp.eq.s32 	%p50, %r66, 0;
	@%p50 bra 	$L__BB3_49;
	setp.eq.s32 	%p51, %r66, 1;
	@%p51 bra 	$L__BB3_47;
	shl.b32 	%r161, %r199, 2;
	add.s32 	%r162, %r32, %r161;
	ld.shared.f32 	%f229, [%r162];
	sub.f32 	%f230, %f229, %f259;
	sub.f32 	%f231, %f230, %f23;
	st.shared.f32 	[%r162], %f231;
	ld.shared.f32 	%f232, [%r162+4];
	sub.f32 	%f233, %f232, %f259;
	sub.f32 	%f234, %f233, %f23;
	st.shared.f32 	[%r162+4], %f234;
	add.s32 	%r199, %r199, 2;
$L__BB3_47:
	and.b32  	%r163, %r92, 1;
	setp.eq.b32 	%p52, %r163, 1;
	not.pred 	%p53, %p52;
	@%p53 bra 	$L__BB3_49;
	shl.b32 	%r164, %r199, 2;
	add.s32 	%r165, %r32, %r164;
	ld.shared.f32 	%f235, [%r165];
	sub.f32 	%f236, %f235, %f259;
	sub.f32 	%f237, %f236, %f23;
	st.shared.f32 	[%r165], %f237;
$L__BB3_49:
	setp.lt.u32 	%p54, %r92, 8;
	mul.lo.s32 	%r71, %r92, %r2;
	mov.b32 	%r207, 0;
	@%p54 bra 	$L__BB3_52;
	and.b32  	%r207, %r92, 2147483640;
	add.s64 	%rd3, %rd1, 16;
	neg.s32 	%r205, %r207;
	add.s32 	%r169, %r112, %r113;
	add.s32 	%r204, %r169, 16;
	mov.u32 	%r206, %r71;
$L__BB3_51:
	.pragma "nounroll";
	mul.wide.s32 	%rd13, %r206, 4;
	add.s64 	%rd14, %rd3, %rd13;
	ld.shared.f32 	%f238, [%r204+-16];
	st.global.f32 	[%rd14+-16], %f238;
	ld.shared.f32 	%f239, [%r204+-12];
	st.global.f32 	[%rd14+-12], %f239;
	ld.shared.f32 	%f240, [%r204+-8];
	st.global.f32 	[%rd14+-8], %f240;
	ld.shared.f32 	%f241, [%r204+-4];
	st.global.f32 	[%rd14+-4], %f241;
	ld.shared.f32 	%f242, [%r204];
	st.global.f32 	[%rd14], %f242;
	ld.shared.f32 	%f243, [%r204+4];
	st.global.f32 	[%rd14+4], %f243;
	ld.shared.f32 	%f244, [%r204+8];
	st.global.f32 	[%rd14+8], %f244;
	ld.shared.f32 	%f245, [%r204+12];
	st.global.f32 	[%rd14+12], %f245;
	add.s32 	%r206, %r206, 8;
	add.s32 	%r205, %r205, 8;
	add.s32 	%r204, %r204, 32;
	setp.ne.s32 	%p55, %r205, 0;
	@%p55 bra 	$L__BB3_51;
$L__BB3_52:
	setp.eq.s32 	%p56, %r61, 0;
	@%p56 bra 	$L__BB3_60;
	and.b32  	%r86, %r92, 3;
	setp.lt.u32 	%p57, %r61, 4;
	@%p57 bra 	$L__BB3_55;
	shl.b32 	%r170, %r207, 2;
	add.s32 	%r171, %r32, %r170;
	ld.shared.f32 	%f246, [%r171];
	add.s32 	%r172, %r207, %r71;
	mul.wide.s32 	%rd15, %r172, 4;
	add.s64 	%rd16, %rd1, %rd15;
	st.global.f32 	[%rd16], %f246;
	ld.shared.f32 	%f247, [%r171+4];
	st.global.f32 	[%rd16+4], %f247;
	ld.shared.f32 	%f248, [%r171+8];
	st.global.f32 	[%rd16+8], %f248;
	ld.shared.f32 	%f249, [%r171+12];
	st.global.f32 	[%rd16+12], %f249;
	add.s32 	%r207, %r207, 4;
$L__BB3_55:
	setp.eq.s32 	%p58, %r86, 0;
	@%p58 bra 	$L__BB3_60;
	setp.eq.s32 	%p59, %r86, 1;
	@%p59 bra 	$L__BB3_58;
	shl.b32 	%r173, %r207, 2;
	add.s32 	%r174, %r32, %r173;
	ld.shared.f32 	%f250, [%r174];
	add.s32 	%r175, %r207, %r71;
	mul.wide.s32 	%rd17, %r175, 4;
	add.s64 	%rd18, %rd1, %rd17;
	st.global.f32 	[%rd18], %f250;
	ld.shared.f32 	%f251, [%r174+4];
	st.global.f32 	[%rd18+4], %f251;
	add.s32 	%r207, %r207, 2;
$L__BB3_58:
	and.b32  	%r176, %r92, 1;
	setp.eq.b32 	%p60, %r176, 1;
	not.pred 	%p61, %p60;
	@%p61 bra 	$L__BB3_60;
	shl.b32 	%r177, %r207, 2;
	add.s32 	%r178, %r32, %r177;
	ld.shared.f32 	%f252, [%r178];
	add.s32 	%r179, %r207, %r71;
	mul.wide.s32 	%rd19, %r179, 4;
	add.s64 	%rd20, %rd1, %rd19;
	st.global.f32 	[%rd20], %f252;
$L__BB3_60:
	ret;

}


// ===== COMPILED SASS (sm_100) =====

	.target	sm_100

	.elftype	@"ET_EXEC"


//--------------------- .note.nv.tkinfo           --------------------------
	.section	.note.nv.tkinfo,"",@"SHT_NOTE"
	.sectionflags	@"SHF_NOTE_NV_TKINFO"
	.tkinfo
        /*0018*/ 	.word	0x00000002
        /*0030*/ 	.string	""
        /*0030*/ 	.string	"ptxas"
        /*0030*/ 	.string	"Cuda compilation tools, release 13.0, V13.0.88"
        /*0030*/ 	.string	"Build cuda_13.0.r13.0/compiler.36424714_0"
        /*0030*/ 	.string	"-arch sm_100 -m 64 "



//--------------------- .note.nv.cuinfo           --------------------------
	.section	.note.nv.cuinfo,"",@"SHT_NOTE"
	.sectionflags	@"SHF_NOTE_NV_CUINFO"
        /*0018*/ 	.short	0x0002
        /*001a*/ 	.short	0x0064
        /*001c*/ 	.short	0x0082
	.zero		2


//--------------------- .nv.info                  --------------------------
	.section	.nv.info,"",@"SHT_CUDA_INFO"
	.align	4


	//----- nvinfo : EIATTR_REGCOUNT
	.align		4
        /*0000*/ 	.byte	0x04, 0x2f
        /*0002*/ 	.short	(.L_1 - .L_0)
	.align		4
.L_0:
        /*0004*/ 	.word	index@(_Z3XW_iiPfS_S_i)
        /*0008*/ 	.word	0x00000016


	//----- nvinfo : EIATTR_FRAME_SIZE
	.align		4
.L_1:
        /*000c*/ 	.byte	0x04, 0x11
        /*000e*/ 	.short	(.L_3 - .L_2)
	.align		4
.L_2:
        /*0010*/ 	.word	index@(_Z3XW_iiPfS_S_i)
        /*0014*/ 	.word	0x00000000


	//----- nvinfo : EIATTR_REGCOUNT
	.align		4
.L_3:
        /*0018*/ 	.byte	0x04, 0x2f
        /*001a*/ 	.short	(.L_5 - .L_4)
	.align		4
.L_4:
        /*001c*/ 	.word	index@(_Z14LogSoftmax_AX_iPfS_PiS0_S_i)
        /*0020*/ 	.word	0x00000020


	//----- nvinfo : EIATTR_FRAME_SIZE
	.align		4
.L_5:
        /*0024*/ 	.byte	0x04, 0x11
        /*0026*/ 	.short	(.L_7 - .L_6)
	.align		4
.L_6:
        /*0028*/ 	.word	index@(_Z14LogSoftmax_AX_iPfS_PiS0_S_i)
        /*002c*/ 	.word	0x00000000


	//----- nvinfo : EIATTR_REGCOUNT
	.align		4
.L_7:
        /*0030*/ 	.byte	0x04, 0x2f
        /*0032*/ 	.short	(.L_9 - .L_8)
	.align		4
.L_8:
        /*0034*/ 	.word	index@(_Z3AX_iPfS_PiS0_S_i)
        /*0038*/ 	.word	0x00000020


	//----- nvinfo : EIATTR_FRAME_SIZE
	.align		4
.L_9:
        /*003c*/ 	.byte	0x04, 0x11
        /*003e*/ 	.short	(.L_11 - .L_10)
	.align		4
.L_10:
        /*0040*/ 	.word	index@(_Z3AX_iPfS_PiS0_S_i)
        /*0044*/ 	.word	0x00000000


	//----- nvinfo : EIATTR_REGCOUNT
	.align		4
.L_11:
        /*0048*/ 	.byte	0x04, 0x2f
        /*004a*/ 	.short	(.L_13 - .L_12)
	.align		4
.L_12:
        /*004c*/ 	.word	index@(_Z10LogSoftmaxiiPf)
        /*0050*/ 	.word	0x0000001f


	//----- nvinfo : EIATTR_FRAME_SIZE
	.align		4
.L_13:
        /*0054*/ 	.byte	0x04, 0x11
        /*0056*/ 	.short	(.L_15 - .L_14)
	.align		4
.L_14:
        /*0058*/ 	.word	index@(_Z10LogSoftmaxiiPf)
        /*005c*/ 	.word	0x00000000


	//----- nvinfo : EIATTR_MIN_STACK_SIZE
	.align		4
.L_15:
        /*0060*/ 	.byte	0x04, 0x12
        /*0062*/ 	.short	(.L_17 - .L_16)
	.align		4
.L_16:
        /*0064*/ 	.word	index@(_Z10LogSoftmaxiiPf)
        /*0068*/ 	.word	0x00000000


	//----- nvinfo : EIATTR_MIN_STACK_SIZE
	.align		4
.L_17:
        /*006c*/ 	.byte	0x04, 0x12
        /*006e*/ 	.short	(.L_19 - .L_18)
	.align		4
.L_18:
        /*0070*/ 	.word	index@(_Z3AX_iPfS_PiS0_S_i)
        /*0074*/ 	.word	0x00000000


	//----- nvinfo : EIATTR_MIN_STACK_SIZE
	.align		4
.L_19:
        /*0078*/ 	.byte	0x04, 0x12
        /*007a*/ 	.short	(.L_21 - .L_20)
	.align		4
.L_20:
        /*007c*/ 	.word	index@(_Z14LogSoftmax_AX_iPfS_PiS0_S_i)
        /*0080*/ 	.word	0x00000000


	//----- nvinfo : EIATTR_MIN_STACK_SIZE
	.align		4
.L_21:
        /*0084*/ 	.byte	0x04, 0x12
        /*0086*/ 	.short	(.L_23 - .L_22)
	.align		4
.L_22:
        /*0088*/ 	.word	index@(_Z3XW_iiPfS_S_i)
        /*008c*/ 	.word	0x00000000
.L_23:


//--------------------- .nv.compat                --------------------------
	.section	.nv.compat,"",@"SHT_CUDA_COMPAT_INFO"
	.align	4
        /*0000*/ 	.byte	0x02, 0x09, 0x00, 0x00, 0x02, 0x02, 0x01, 0x00, 0x02, 0x05, 0x05, 0x00, 0x03, 0x07, 0x01, 0x01
        /*0010*/ 	.byte	0x02, 0x03, 0x00, 0x00, 0x02, 0x06, 0x01, 0x00, 0x04, 0x0b, 0x08, 0x00, 0x01, 0x00, 0x00, 0x00
        /*0020*/ 	.byte	0x00, 0x00, 0x00, 0x00


//--------------------- .nv.info._Z10LogSoftmaxiiPf --------------------------
	.section	.nv.info._Z10LogSoftmaxiiPf,"",@"SHT_CUDA_INFO"
	.sectionflags	@""
	.align	4


	//----- nvinfo : EIATTR_CUDA_API_VERSION
	.align		4
        /*0000*/ 	.byte	0x04, 0x37
        /*0002*/ 	.short	(.L_25 - .L_24)
.L_24:
        /*0004*/ 	.word	0x00000082


	//----- nvinfo : EIATTR_KPARAM_INFO
	.align		4
.L_25:
        /*0008*/ 	.byte	0x04, 0x17
        /*000a*/ 	.short	(.L_27 - .L_26)
.L_26:
        /*000c*/ 	.word	0x00000000
        /*0010*/ 	.short	0x0002
        /*0012*/ 	.short	0x0008
        /*0014*/ 	.byte	0x00, 0xf5, 0x21, 0x00


	//----- nvinfo : EIATTR_KPARAM_INFO
	.align		4
.L_27:
        /*0018*/ 	.byte	0x04, 0x17
        /*001a*/ 	.short	(.L_29 - .L_28)
.L_28:
        /*001c*/ 	.word	0x00000000
        /*0020*/ 	.short	0x0001
        /*0022*/ 	.short	0x0004
        /*0024*/ 	.byte	0x00, 0xf0, 0x11, 0x00


	//----- nvinfo : EIATTR_KPARAM_INFO
	.align		4
.L_29:
        /*0028*/ 	.byte	0x04, 0x17
        /*002a*/ 	.short	(.L_31 - .L_30)
.L_30:
        /*002c*/ 	.word	0x00000000
        /*0030*/ 	.short	0x0000
        /*0032*/ 	.short	0x0000
        /*0034*/ 	.byte	0x00, 0xf0, 0x11, 0x00


	//----- nvinfo : EIATTR_SPARSE_MMA_MASK
	.align		4
.L_31:
        /*0038*/ 	.byte	0x03, 0x50
        /*003a*/ 	.short	0x0000


	//----- nvinfo : EIATTR_MAXREG_COUNT
	.align		4
        /*003c*/ 	.byte	0x03, 0x1b
        /*003e*/ 	.short	0x00ff


	//----- nvinfo : EIATTR_MERCURY_ISA_VERSION
	.align		4
        /*0040*/ 	.byte	0x03, 0x5f
        /*0042*/ 	.short	0x0101


	//----- nvinfo : EIATTR_VRC_CTA_INIT_COUNT
	.align		4
        /*0044*/ 	.byte	0x02, 0x4a
	.zero		1
	.zero		1


	//----- nvinfo : EIATTR_EXIT_INSTR_OFFSETS
	.align		4
        /*0048*/ 	.byte	0x04, 0x1c
        /*004a*/ 	.short	(.L_33 - .L_32)


	//   ....[0]....
.L_32:
        /*004c*/ 	.word	0x000008a0


	//   ....[1]....
        /*0050*/ 	.word	0x000015e0


	//   ....[2]....
        /*0054*/ 	.word	0x00001e00


	//   ....[3]....
        /*0058*/ 	.word	0x00001f20


	//   ....[4]....
        /*005c*/ 	.word	0x00002000


	//   ....[5]....
        /*0060*/ 	.word	0x00002070


	//----- nvinfo : EIATTR_CBANK_PARAM_SIZE
	.align		4
.L_33:
        /*0064*/ 	.byte	0x03, 0x19
        /*0066*/ 	.short	0x0010


	//----- nvinfo : EIATTR_PARAM_CBANK
	.align		4
        /*0068*/ 	.byte	0x04, 0x0a
        /*006a*/ 	.short	(.L_35 - .L_34)
	.align		4
.L_34:
        /*006c*/ 	.word	index@(.nv.constant0._Z10LogSoftmaxiiPf)
        /*0070*/ 	.short	0x0380
        /*0072*/ 	.short	0x0010


	//----- nvinfo : EIATTR_SW_WAR
	.align		4
.L_35:
        /*0074*/ 	.byte	0x04, 0x36
        /*0076*/ 	.short	(.L_37 - .L_36)
.L_36:
        /*0078*/ 	.word	0x00000008
.L_37:


//--------------------- .nv.info._Z3AX_iPfS_PiS0_S_i --------------------------
	.section	.nv.info._Z3AX_iPfS_PiS0_S_i,"",@"SHT_CUDA_INFO"
	.sectionflags	@""
	.align	4


	//----- nvinfo : EIATTR_CUDA_API_VERSION
	.align		4
        /*0000*/ 	.byte	0x04, 0x37
        /*0002*/ 	.short	(.L_39 - .L_38)
.L_38:
        /*0004*/ 	.word	0x00000082


	//----- nvinfo : EIATTR_KPARAM_INFO
	.align		4
.L_39:
        /*0008*/ 	.byte	0x04, 0x17
        /*000a*/ 	.short	(.L_41 - .L_40)
.L_40:
        /*000c*/ 	.word	0x00000000
        /*0010*/ 	.short	0x0006
        /*0012*/ 	.short	0x0030
        /*0014*/ 	.byte	0x00, 0xf0, 0x11, 0x00


	//----- nvinfo : EIATTR_KPARAM_INFO
	.align		4
.L_41:
        /*0018*/ 	.byte	0x04, 0x17
        /*001a*/ 	.short	(.L_43 - .L_42)
.L_42:
        /*001c*/ 	.word	0x00000000
        /*0020*/ 	.short	0x0005
        /*0022*/ 	.short	0x0028
        /*0024*/ 	.byte	0x00, 0xf5, 0x21, 0x00


	//----- nvinfo : EIATTR_KPARAM_INFO
	.align		4
.L_43:
        /*0028*/ 	.byte	0x04, 0x17
        /*002a*/ 	.short	(.L_45 - .L_44)
.L_44:
        /*002c*/ 	.word	0x00000000
        /*0030*/ 	.short	0x0004
        /*0032*/ 	.short	0x0020
        /*0034*/ 	.byte	0x00, 0xf5, 0x21, 0x00


	//----- nvinfo : EIATTR_KPARAM_INFO
	.align		4
.L_45:
        /*0038*/ 	.byte	0x04, 0x17
        /*003a*/ 	.short	(.L_47 - .L_46)
.L_46:
        /*003c*/ 	.word	0x00000000
        /*0040*/ 	.short	0x0003
        /*0042*/ 	.short	0x0018
        /*0044*/ 	.byte	0x00, 0xf5, 0x21, 0x00


	//----- nvinfo : EIATTR_KPARAM_INFO
	.align		4
.L_47:
        /*0048*/ 	.byte	0x04, 0x17
        /*004a*/ 	.short	(.L_49 - .L_48)
.L_48:
        /*004c*/ 	.word	0x00000000
        /*0050*/ 	.short	0x0002
        /*0052*/ 	.short	0x0010
        /*0054*/ 	.byte	0x00, 0xf5, 0x21, 0x00


	//----- nvinfo : EIATTR_KPARAM_INFO
	.align		4
.L_49:
        /*0058*/ 	.byte	0x04, 0x17
        /*005a*/ 	.short	(.L_51 - .L_50)
.L_50:
        /*005c*/ 	.word	0x00000000
        /*0060*/ 	.short	0x0001
        /*0062*/ 	.short	0x0008
        /*0064*/ 	.byte	0x00, 0xf5, 0x21, 0x00


	//----- nvinfo : EIATTR_KPARAM_INFO
	.align		4
.L_51:
        /*0068*/ 	.byte	0x04, 0x17
        /*006a*/ 	.short	(.L_53 - .L_52)
.L_52:
        /*006c*/ 	.word	0x00000000
        /*0070*/ 	.short	0x0000
        /*0072*/ 	.short	0x0000
        /*0074*/ 	.byte	0x00, 0xf0, 0x11, 0x00


	//----- nvinfo : EIATTR_SPARSE_MMA_MASK
	.align		4
.L_53:
        /*0078*/ 	.byte	0x03, 0x50
        /*007a*/ 	.short	0x0000


	//----- nvinfo : EIATTR_MAXREG_COUNT
	.align		4
        /*007c*/ 	.byte	0x03, 0x1b
        /*007e*/ 	.short	0x00ff


	//----- nvinfo : EIATTR_MERCURY_ISA_VERSION
	.align		4
        /*0080*/ 	.byte	0x03, 0x5f
        /*0082*/ 	.short	0x0101


	//----- nvinfo : EIATTR_VRC_CTA_INIT_COUNT
	.align		4
        /*0084*/ 	.byte	0x02, 0x4a
	.zero		1
	.zero		1


	//----- nvinfo : EIATTR_EXIT_INSTR_OFFSETS
	.align		4
        /*0088*/ 	.byte	0x04, 0x1c
        /*008a*/ 	.short	(.L_55 - .L_54)


	//   ....[0]....
.L_54:
        /*008c*/ 	.word	0x00000070


	//   ....[1]....
        /*0090*/ 	.word	0x000000f0


	//   ....[2]....
        /*0094*/ 	.word	0x00000120


	//   ....[3]....
        /*0098*/ 	.word	0x00000a00


	//----- nvinfo : EIATTR_CRS_STACK_SIZE
	.align		4
.L_55:
        /*009c*/ 	.byte	0x04, 0x1e
        /*009e*/ 	.short	(.L_57 - .L_56)
.L_56:
        /*00a0*/ 	.word	0x00000000


	//----- nvinfo : EIATTR_CBANK_PARAM_SIZE
	.align		4
.L_57:
        /*00a4*/ 	.byte	0x03, 0x19
        /*00a6*/ 	.short	0x0034


	//----- nvinfo : EIATTR_PARAM_CBANK
	.align		4
        /*00a8*/ 	.byte	0x04, 0x0a
        /*00aa*/ 	.short	(.L_59 - .L_58)
	.align		4
.L_58:
        /*00ac*/ 	.word	index@(.nv.constant0._Z3AX_iPfS_PiS0_S_i)
        /*00b0*/ 	.short	0x0380
        /*00b2*/ 	.short	0x0034


	//----- nvinfo : EIATTR_SW_WAR
	.align		4
.L_59:
        /*00b4*/ 	.byte	0x04, 0x36
        /*00b6*/ 	.short	(.L_61 - .L_60)
.L_60:
        /*00b8*/ 	.word	0x00000008
.L_61:


//--------------------- .nv.info._Z14LogSoftmax_AX_iPfS_PiS0_S_i --------------------------
	.section	.nv.info._Z14LogSoftmax_AX_iPfS_PiS0_S_i,"",@"SHT_CUDA_INFO"
	.sectionflags	@""
	.align	4


	//----- nvinfo : EIATTR_CUDA_API_VERSION
	.align		4
        /*0000*/ 	.byte	0x04, 0x37
        /*0002*/ 	.short	(.L_63 - .L_62)
.L_62:
        /*0004*/ 	.word	0x00000082


	//----- nvinfo : EIATTR_KPARAM_INFO
	.align		4
.L_63:
        /*0008*/ 	.byte	0x04, 0x17
        /*000a*/ 	.short	(.L_65 - .L_64)
.L_64:
        /*000c*/ 	.word	0x00000000
        /*0010*/ 	.short	0x0006
        /*0012*/ 	.short	0x0030
        /*0014*/ 	.byte	0x00, 0xf0, 0x11, 0x00


	//----- nvinfo : EIATTR_KPARAM_INFO
	.align		4
.L_65:
        /*0018*/ 	.byte	0x04, 0x17
        /*001a*/ 	.short	(.L_67 - .L_66)
.L_66:
        /*001c*/ 	.word	0x00000000
        /*0020*/ 	.short	0x0005
        /*0022*/ 	.short	0x0028
        /*0024*/ 	.byte	0x00, 0xf5, 0x21, 0x00


	//----- nvinfo : EIATTR_KPARAM_INFO
	.align		4
.L_67:
        /*0028*/ 	.byte	0x04, 0x17
        /*002a*/ 	.short	(.L_69 - .L_68)
.L_68:
        /*002c*/ 	.word	0x00000000
        /*0030*/ 	.short	0x0004
        /*0032*/ 	.short	0x0020
        /*0034*/ 	.byte	0x00, 0xf5, 0x21, 0x00


	//----- nvinfo : EIATTR_KPARAM_INFO
	.align		4
.L_69:
        /*0038*/ 	.byte	0x04, 0x17
        /*003a*/ 	.short	(.L_71 - .L_70)
.L_70:
        /*003c*/ 	.word	0x00000000
        /*0040*/ 	.short	0x0003
        /*0042*/ 	.short	0x0018
        /*0044*/ 	.byte	0x00, 0xf5, 0x21, 0x00


	//----- nvinfo : EIATTR_KPARAM_INFO
	.align		4
.L_71:
        /*0048*/ 	.byte	0x04, 0x17
        /*004a*/ 	.short	(.L_73 - .L_72)
.L_72:
        /*004c*/ 	.word	0x00000000
        /*0050*/ 	.short	0x0002
        /*0052*/ 	.short	0x0010
        /*0054*/ 	.byte	0x00, 0xf5, 0x21, 0x00


	//----- nvinfo : EIATTR_KPARAM_INFO
	.align		4
.L_73:
        /*0058*/ 	.byte	0x04, 0x17
        /*005a*/ 	.short	(.L_75 - .L_74)
.L_74:
        /*005c*/ 	.word	0x00000000
        /*0060*/ 	.short	0x0001
        /*0062*/ 	.short	0x0008
        /*0064*/ 	.byte	0x00, 0xf5, 0x21, 0x00


	//----- nvinfo : EIATTR_KPARAM_INFO
	.align		4
.L_75:
        /*0068*/ 	.byte	0x04, 0x17
        /*006a*/ 	.short	(.L_77 - .L_76)
.L_76:
        /*006c*/ 	.word	0x00000000
        /*0070*/ 	.short	0x0000
        /*0072*/ 	.short	0x0000
        /*0074*/ 	.byte	0x00, 0xf0, 0x11, 0x00


	//----- nvinfo : EIATTR_SPARSE_MMA_MASK
	.align		4
.L_77:
        /*0078*/ 	.byte	0x03, 0x50
        /*007a*/ 	.short	0x0000


	//----- nvinfo : EIATTR_MAXREG_COUNT
	.align		4
        /*007c*/ 	.byte	0x03, 0x1b
        /*007e*/ 	.short	0x00ff


	//----- nvinfo : EIATTR_NUM_BARRIERS
	.align		4
        /*0080*/ 	.byte	0x02, 0x4c
        /*0082*/ 	.byte	0x01
	.zero		1


	//----- nvinfo : EIATTR_MERCURY_ISA_VERSION
	.align		4
        /*0084*/ 	.byte	0x03, 0x5f
        /*0086*/ 	.short	0x0101


	//----- nvinfo : EIATTR_VRC_CTA_INIT_COUNT
	.align		4
        /*0088*/ 	.byte	0x02, 0x4a
	.zero		1
	.zero		1


	//----- nvinfo : EIATTR_EXIT_INSTR_OFFSETS
	.align		4
        /*008c*/ 	.byte	0x04, 0x1c
        /*008e*/ 	.short	(.L_79 - .L_78)


	//   ....[0]....
.L_78:
        /*0090*/ 	.word	0x00000070


	//   ....[1]....
        /*0094*/ 	.word	0x00002160


	//   ....[2]....
        /*0098*/ 	.word	0x000029e0


	//   ....[3]....
        /*009c*/ 	.word	0x00002b20


	//   ....[4]....
        /*00a0*/ 	.word	0x00002c20


	//   ....[5]....
        /*00a4*/ 	.word	0x00002c90


	//----- nvinfo : EIATTR_CRS_STACK_SIZE
	.align		4
.L_79:
        /*00a8*/ 	.byte	0x04, 0x1e
        /*00aa*/ 	.short	(.L_81 - .L_80)
.L_80:
        /*00ac*/ 	.word	0x00000000


	//----- nvinfo : EIATTR_CBANK_PARAM_SIZE
	.align		4
.L_81:
        /*00b0*/ 	.byte	0x03, 0x19
        /*00b2*/ 	.short	0x0034


	//----- nvinfo : EIATTR_PARAM_CBANK
	.align		4
        /*00b4*/ 	.byte	0x04, 0x0a
        /*00b6*/ 	.short	(.L_83 - .L_82)
	.align		4
.L_82:
        /*00b8*/ 	.word	index@(.nv.constant0._Z14LogSoftmax_AX_iPfS_PiS0_S_i)
        /*00bc*/ 	.short	0x0380
        /*00be*/ 	.short	0x0034


	//----- nvinfo : EIATTR_SW_WAR
	.align		4
.L_83:
        /*00c0*/ 	.byte	0x04, 0x36
        /*00c2*/ 	.short	(.L_85 - .L_84)
.L_84:
        /*00c4*/ 	.word	0x00000008
.L_85:


//--------------------- .nv.info._Z3XW_iiPfS_S_i  --------------------------
	.section	.nv.info._Z3XW_iiPfS_S_i,"",@"SHT_CUDA_INFO"
	.sectionflags	@""
	.align	4


	//----- nvinfo : EIATTR_CUDA_API_VERSION
	.align		4
        /*0000*/ 	.byte	0x04, 0x37
        /*0002*/ 	.short	(.L_87 - .L_86)
.L_86:
        /*0004*/ 	.word	0x00000082


	//----- nvinfo : EIATTR_KPARAM_INFO
	.align		4
.L_87:
        /*0008*/ 	.byte	0x04, 0x17
        /*000a*/ 	.short	(.L_89 - .L_88)
.L_88:
        /*000c*/ 	.word	0x00000000
        /*0010*/ 	.short	0x0005
        /*0012*/ 	.short	0x0020
        /*0014*/ 	.byte	0x00, 0xf0, 0x11, 0x00


	//----- nvinfo : EIATTR_KPARAM_INFO
	.align		4
.L_89:
        /*0018*/ 	.byte	0x04, 0x17
        /*001a*/ 	.short	(.L_91 - .L_90)
.L_90:
        /*001c*/ 	.word	0x00000000
        /*0020*/ 	.short	0x0004
        /*0022*/ 	.short	0x0018
        /*0024*/ 	.byte	0x00, 0xf5, 0x21, 0x00


	//----- nvinfo : EIATTR_KPARAM_INFO
	.align		4
.L_91:
        /*0028*/ 	.byte	0x04, 0x17
        /*002a*/ 	.short	(.L_93 - .L_92)
.L_92:
        /*002c*/ 	.word	0x00000000
        /*0030*/ 	.short	0x0003
        /*0032*/ 	.short	0x0010
        /*0034*/ 	.byte	0x00, 0xf5, 0x21, 0x00


	//----- nvinfo : EIATTR_KPARAM_INFO
	.align		4
.L_93:
        /*0038*/ 	.byte	0x04, 0x17
        /*003a*/ 	.short	(.L_95 - .L_94)
.L_94:
        /*003c*/ 	.word	0x00000000
        /*0040*/ 	.short	0x0002
        /*0042*/ 	.short	0x0008
        /*0044*/ 	.byte	0x00, 0xf5, 0x21, 0x00


	//----- nvinfo : EIATTR_KPARAM_INFO
	.align		4
.L_95:
        /*0048*/ 	.byte	0x04, 0x17
        /*004a*/ 	.short	(.L_97 - .L_96)
.L_96:
        /*004c*/ 	.word	0x00000000
        /*0050*/ 	.short	0x0001
        /*0052*/ 	.short	0x0004
        /*0054*/ 	.byte	0x00, 0xf0, 0x11, 0x00


	//----- nvinfo : EIATTR_KPARAM_INFO
	.align		4
.L_97:
        /*0058*/ 	.byte	0x04, 0x17
        /*005a*/ 	.short	(.L_99 - .L_98)
.L_98:
        /*005c*/ 	.word	0x00000000
        /*0060*/ 	.short	0x0000
        /*0062*/ 	.short	0x0000
        /*0064*/ 	.byte	0x00, 0xf0, 0x11, 0x00


	//----- nvinfo : EIATTR_SPARSE_MMA_MASK
	.align		4
.L_99:
        /*0068*/ 	.byte	0x03, 0x50
        /*006a*/ 	.short	0x0000


	//----- nvinfo : EIATTR_MAXREG_COUNT
	.align		4
        /*006c*/ 	.byte	0x03, 0x1b
        /*006e*/ 	.short	0x00ff


	//----- nvinfo : EIATTR_MERCURY_ISA_VERSION
	.align		4
        /*0070*/ 	.byte	0x03, 0x5f
        /*0072*/ 	.short	0x0101


	//----- nvinfo : EIATTR_VRC_CTA_INIT_COUNT
	.align		4
        /*0074*/ 	.byte	0x02, 0x4a
	.zero		1
	.zero		1


	//----- nvinfo : EIATTR_EXIT_INSTR_OFFSETS
	.align		4
        /*0078*/ 	.byte	0x04, 0x1c
        /*007a*/ 	.short	(.L_101 - .L_100)


	//   ....[0]....
.L_100:
        /*007c*/ 	.word	0x000000a0


	//   ....[1]....
        /*0080*/ 	.word	0x000000e0


	//   ....[2]....
        /*0084*/ 	.word	0x00000c90


	//----- nvinfo : EIATTR_CBANK_PARAM_SIZE
	.align		4
.L_101:
        /*0088*/ 	.byte	0x03, 0x19
        /*008a*/ 	.short	0x0024


	//----- nvinfo : EIATTR_PARAM_CBANK
	.align		4
        /*008c*/ 	.byte	0x04, 0x0a
        /*008e*/ 	.short	(.L_103 - .L_102)
	.align		4
.L_102:
        /*0090*/ 	.word	index@(.nv.constant0._Z3XW_iiPfS_S_i)
        /*0094*/ 	.short	0x0380
        /*0096*/ 	.short	0x0024


	//----- nvinfo : EIATTR_SW_WAR
	.align		4
.L_103:
        /*0098*/ 	.byte	0x04, 0x36
        /*009a*/ 	.short	(.L_105 - .L_104)
.L_104:
        /*009c*/ 	.word	0x00000008
.L_105:


//--------------------- .nv.callgraph             --------------------------
	.section	.nv.callgraph,"",@"SHT_CUDA_CALLGRAPH"
	.align	4
	.sectionentsize	8
	.align		4
        /*0000*/ 	.word	0x00000000
	.align		4
        /*0004*/ 	.word	0xffffffff
	.align		4
        /*0008*/ 	.word	0x00000000
	.align		4
        /*000c*/ 	.word	0xfffffffe
	.align		4
        /*0010*/ 	.word	0x00000000
	.align		4
        /*0014*/ 	.word	0xfffffffd
	.align		4
        /*0018*/ 	.word	0x00000000
	.align		4
        /*001c*/ 	.word	0xfffffffc


//--------------------- .text._Z10LogSoftmaxiiPf  --------------------------
	.section	.text._Z10LogSoftmaxiiPf,"ax",@progbits
	.align	128
        .global         _Z10LogSoftmaxiiPf
        .type           _Z10LogSoftmaxiiPf,@function
        .size           _Z10LogSoftmaxiiPf,(.L_x_83 - _Z10LogSoftmaxiiPf)
        .other          _Z10LogSoftmaxiiPf,@"STO_CUDA_ENTRY STV_DEFAULT"
_Z10LogSoftmaxiiPf:
.text._Z10LogSoftmaxiiPf:
[----:B------:R-:W-:Y:S01]  /*0000*/  LDC R1, c[0x0][0x37c] ;  /* 0x0000df00ff017b82 */ /* 0x000fe20000000800 */
[----:B------:R-:W0:Y:S01]  /*0010*/  S2R R2, SR_TID.X ;  /* 0x0000000000027919 */ /* 0x000e220000002100 */
[----:B------:R-:W1:Y:S06]  /*0020*/  LDCU UR8, c[0x0][0x384] ;  /* 0x00007080ff0877ac */ /* 0x000e6c0008000800 */
[----:B------:R-:W0:Y:S01]  /*0030*/  S2UR UR4, SR_CTAID.X ;  /* 0x00000000000479c3 */ /* 0x000e220000002500 */
[----:B------:R-:W2:Y:S07]  /*0040*/  LDCU.64 UR12, c[0x0][0x358] ;  /* 0x00006b00ff0c77ac */ /* 0x000eae0008000a00 */
[----:B------:R-:W0:Y:S01]  /*0050*/  LDC R3, c[0x0][0x360] ;  /* 0x0000d800ff037b82 */ /* 0x000e220000000800 */
[----:B-1----:R-:W-:Y:S01]  /*0060*/  UISETP.GE.AND UP0, UPT, UR8, 0x1, UPT ;  /* 0x000000010800788c */ /* 0x002fe2000bf06270 */
[----:B0-----:R-:W-:-:S08]  /*0070*/  IMAD R0, R3, UR4, R2 ;  /* 0x0000000403007c24 */ /* 0x001fd0000f8e0202 */
[----:B--2---:R-:W-:Y:S05]  /*0080*/  BRA.U !UP0, `(.L_x_0) ;  /* 0x0000000508fc7547 */ /* 0x004fea000b800000 */
[----:B------:R-:W-:Y:S02]  /*0090*/  UISETP.GE.U32.AND UP1, UPT, UR8, 0x10, UPT ;  /* 0x000000100800788c */ /* 0x000fe4000bf26070 */
[----:B------:R-:W-:Y:S01]  /*00a0*/  IMAD R3, R0, UR8, RZ ;  /* 0x0000000800037c24 */ /* 0x000fe2000f8e02ff */
[----:B------:R-:W-:Y:S02]  /*00b0*/  ULOP3.LUT UR9, UR8, 0xf, URZ, 0xc0, !UPT ;  /* 0x0000000f08097892 */ /* 0x000fe4000f8ec0ff */
[----:B------:R-:W-:Y:S01]  /*00c0*/  IMAD R6, R2, UR8, RZ ;  /* 0x0000000802067c24 */ /* 0x000fe2000f8e02ff */
[----:B------:R-:W-:Y:S01]  /*00d0*/  UMOV UR4, URZ ;  /* 0x000000ff00047c82 */ /* 0x000fe20008000000 */
[----:B------:R-:W-:Y:S02]  /*00e0*/  UISETP.NE.AND UP0, UPT, UR9, URZ, UPT ;  /* 0x000000ff0900728c */ /* 0x000fe4000bf05270 */
[----:B------:R-:W-:Y:S09]  /*00f0*/  BRA.U !UP1, `(.L_x_1) ;  /* 0x0000000109cc7547 */ /* 0x000ff2000b800000 */
[----:B------:R-:W0:Y:S01]  /*0100*/  S2UR UR6, SR_CgaCtaId ;  /* 0x00000000000679c3 */ /* 0x000e220000008800 */
[----:B------:R-:W1:Y:S01]  /*0110*/  LDCU.64 UR10, c[0x0][0x388] ;  /* 0x00007100ff0a77ac */ /* 0x000e620008000a00 */
[----:B------:R-:W-:Y:S01]  /*0120*/  MOV R9, R3 ;  /* 0x0000000300097202 */ /* 0x000fe20000000f00 */
[----:B------:R-:W-:Y:S01]  /*0130*/  UMOV UR5, 0x400 ;  /* 0x0000040000057882 */ /* 0x000fe20000000000 */
[----:B------:R-:W-:Y:S02]  /*0140*/  ULOP3.LUT UR4, UR8, 0x7ffffff0, URZ, 0xc0, !UPT ;  /* 0x7ffffff008047892 */ /* 0x000fe4000f8ec0ff */
[----:B0-----:R-:W-:Y:S02]  /*0150*/  ULEA UR5, UR6, UR5, 0x18 ;  /* 0x0000000506057291 */ /* 0x001fe4000f8ec0ff */
[----:B-1----:R-:W-:Y:S02]  /*0160*/  UIADD3 UR6, UP1, UPT, UR10, 0x20, URZ ;  /* 0x000000200a067890 */ /* 0x002fe4000ff3e0ff */
[----:B------:R-:W-:-:S02]  /*0170*/  UIADD3 UR10, UPT, UPT, -UR4, URZ, URZ ;  /* 0x000000ff040a7290 */ /* 0x000fc4000fffe1ff */
[----:B------:R-:W-:Y:S01]  /*0180*/  LEA R4, R6, UR5, 0x2 ;  /* 0x0000000506047c11 */ /* 0x000fe2000f8e10ff */
[----:B------:R-:W-:-:S03]  /*0190*/  UIADD3.X UR7, UPT, UPT, URZ, UR11, URZ, UP1, !UPT ;  /* 0x0000000bff077290 */ /* 0x000fc60008ffe4ff */
[----:B------:R-:W-:-:S09]  /*01a0*/  IADD3 R7, PT, PT, R4, 0x20, RZ ;  /* 0x0000002004077810 */ /* 0x000fd20007ffe0ff */
.L_x_2:
[----:B------:R-:W-:Y:S01]  /*01b0*/  MOV R5, UR7 ;  /* 0x0000000700057c02 */ /* 0x000fe20008000f00 */
[----:B------:R-:W-:-:S04]  /*01c0*/  IMAD.U32 R4, RZ, RZ, UR6 ;  /* 0x00000006ff047e24 */ /* 0x000fc8000f8e00ff */
[----:B------:R-:W-:-:S05]  /*01d0*/  IMAD.WIDE R4, R9, 0x4, R4 ;  /* 0x0000000409047825 */ /* 0x000fca00078e0204 */
[----:B------:R-:W2:Y:S04]  /*01e0*/  LDG.E R8, desc[UR12][R4.64+-0x20] ;  /* 0xffffe00c04087981 */ /* 0x000ea8000c1e1900 */
[----:B------:R-:W3:Y:S04]  /*01f0*/  LDG.E R10, desc[UR12][R4.64+-0x1c] ;  /* 0xffffe40c040a7981 */ /* 0x000ee8000c1e1900 */
[----:B------:R-:W4:Y:S04]  /*0200*/  LDG.E R12, desc[UR12][R4.64+-0x18] ;  /* 0xffffe80c040c7981 */ /* 0x000f28000c1e1900 */
[----:B------:R-:W5:Y:S04]  /*0210*/  LDG.E R14, desc[UR12][R4.64+-0x14] ;  /* 0xffffec0c040e7981 */ /* 0x000f68000c1e1900 */
        /* <DEDUP_REMOVED lines=11> */
[----:B------:R-:W5:Y:S01]  /*02d0*/  LDG.E R19, desc[UR12][R4.64+0x1c] ;  /* 0x00001c0c04137981 */ /* 0x000f62000c1e1900 */
[----:B------:R-:W-:Y:S01]  /*02e0*/  UIADD3 UR10, UPT, UPT, UR10, 0x10, URZ ;  /* 0x000000100a0a7890 */ /* 0x000fe2000fffe0ff */
[----:B------:R-:W-:-:S03]  /*02f0*/  IADD3 R9, PT, PT, R9, 0x10, RZ ;  /* 0x0000001009097810 */ /* 0x000fc60007ffe0ff */
[----:B------:R-:W-:Y:S01]  /*0300*/  UISETP.NE.AND UP1, UPT, UR10, URZ, UPT ;  /* 0x000000ff0a00728c */ /* 0x000fe2000bf25270 */
[----:B--2---:R-:W-:Y:S04]  /*0310*/  STS [R7+-0x20], R8 ;  /* 0xffffe00807007388 */ /* 0x004fe80000000800 */
[----:B---3--:R-:W-:Y:S04]  /*0320*/  STS [R7+-0x1c], R10 ;  /* 0xffffe40a07007388 */ /* 0x008fe80000000800 */
[----:B----4-:R-:W-:Y:S04]  /*0330*/  STS [R7+-0x18], R12 ;  /* 0xffffe80c07007388 */ /* 0x010fe80000000800 */
[----:B-----5:R-:W-:Y:S04]  /*0340*/  STS [R7+-0x14], R14 ;  /* 0xffffec0e07007388 */ /* 0x020fe80000000800 */
[----:B------:R-:W-:Y:S04]  /*0350*/  STS [R7+-0x10], R16 ;  /* 0xfffff01007007388 */ /* 0x000fe80000000800 */
[----:B------:R-:W-:Y:S04]  /*0360*/  STS [R7+-0xc], R18 ;  /* 0xfffff41207007388 */ /* 0x000fe80000000800 */
[----:B------:R-:W-:Y:S04]  /*0370*/  STS [R7+-0x8], R20 ;  /* 0xfffff81407007388 */ /* 0x000fe80000000800 */
[----:B------:R-:W-:Y:S04]  /*0380*/  STS [R7+-0x4], R22 ;  /* 0xfffffc1607007388 */ /* 0x000fe80000000800 */
[----:B------:R-:W-:Y:S04]  /*0390*/  STS [R7], R24 ;  /* 0x0000001807007388 */ /* 0x000fe80000000800 */
[----:B------:R-:W-:Y:S04]  /*03a0*/  STS [R7+0x4], R26 ;  /* 0x0000041a07007388 */ /* 0x000fe80000000800 */
[----:B------:R-:W-:Y:S04]  /*03b0*/  STS [R7+0x8], R28 ;  /* 0x0000081c07007388 */ /* 0x000fe80000000800 */
[----:B------:R-:W-:Y:S04]  /*03c0*/  STS [R7+0xc], R11 ;  /* 0x00000c0b07007388 */ /* 0x000fe80000000800 */
[----:B------:R-:W-:Y:S04]  /*03d0*/  STS [R7+0x10], R13 ;  /* 0x0000100d07007388 */ /* 0x000fe80000000800 */
[----:B------:R-:W-:Y:S04]  /*03e0*/  STS [R7+0x14], R15 ;  /* 0x0000140f07007388 */ /* 0x000fe80000000800 */
[----:B------:R-:W-:Y:S04]  /*03f0*/  STS [R7+0x18], R17 ;  /* 0x0000181107007388 */ /* 0x000fe80000000800 */
[----:B------:R0:W-:Y:S02]  /*0400*/  STS [R7+0x1c], R19 ;  /* 0x00001c1307007388 */ /* 0x0001e40000000800 */
[----:B0-----:R-:W-:Y:S01]  /*0410*/  VIADD R7, R7, 0x40 ;  /* 0x0000004007077836 */ /* 0x001fe20000000000 */
[----:B------:R-:W-:Y:S06]  /*0420*/  BRA.U UP1, `(.L_x_2) ;  /* 0xfffffffd01607547 */ /* 0x000fec000b83ffff */
.L_x_1:
[----:B------:R-:W-:Y:S05]  /*0430*/  BRA.U !UP0, `(.L_x_0) ;  /* 0x0000000508107547 */ /* 0x000fea000b800000 */
[----:B------:R-:W-:Y:S02]  /*0440*/  UISETP.GE.U32.AND UP0, UPT, UR9, 0x8, UPT ;  /* 0x000000080900788c */ /* 0x000fe4000bf06070 */
[----:B------:R-:W-:-:S04]  /*0450*/  ULOP3.LUT UR7, UR8, 0x7, URZ, 0xc0, !UPT ;  /* 0x0000000708077892 */ /* 0x000fc8000f8ec0ff */
[----:B------:R-:W-:-:S03]  /*0460*/  UISETP.NE.AND UP1, UPT, UR7, URZ, UPT ;  /* 0x000000ff0700728c */ /* 0x000fc6000bf25270 */
[----:B------:R-:W-:Y:S08]  /*0470*/  BRA.U !UP0, `(.L_x_3) ;  /* 0x0000000108647547 */ /* 0x000ff0000b800000 */
[----:B------:R-:W0:Y:S01]  /*0480*/  LDC.64 R4, c[0x0][0x388] ;  /* 0x0000e200ff047b82 */ /* 0x000e220000000a00 */
[----:B------:R-:W-:-:S05]  /*0490*/  IADD3 R7, PT, PT, R3, UR4, RZ ;  /* 0x0000000403077c10 */ /* 0x000fca000fffe0ff */
[----:B0-----:R-:W-:-:S05]  /*04a0*/  IMAD.WIDE R4, R7, 0x4, R4 ;  /* 0x0000000407047825 */ /* 0x001fca00078e0204 */
[----:B------:R-:W2:Y:S04]  /*04b0*/  LDG.E R7, desc[UR12][R4.64] ;  /* 0x0000000c04077981 */ /* 0x000ea8000c1e1900 */
[----:B------:R-:W3:Y:S04]  /*04c0*/  LDG.E R9, desc[UR12][R4.64+0x4] ;  /* 0x0000040c04097981 */ /* 0x000ee8000c1e1900 */
[----:B------:R-:W4:Y:S04]  /*04d0*/  LDG.E R11, desc[UR12][R4.64+0x8] ;  /* 0x0000080c040b7981 */ /* 0x000f28000c1e1900 */
[----:B------:R-:W5:Y:S04]  /*04e0*/  LDG.E R13, desc[UR12][R4.64+0xc] ;  /* 0x00000c0c040d7981 */ /* 0x000f68000c1e1900 */
[----:B------:R-:W5:Y:S04]  /*04f0*/  LDG.E R15, desc[UR12][R4.64+0x10] ;  /* 0x0000100c040f7981 */ /* 0x000f68000c1e1900 */
[----:B------:R-:W5:Y:S04]  /*0500*/  LDG.E R17, desc[UR12][R4.64+0x14] ;  /* 0x0000140c04117981 */ /* 0x000f68000c1e1900 */
[----:B------:R-:W5:Y:S04]  /*0510*/  LDG.E R19, desc[UR12][R4.64+0x18] ;  /* 0x0000180c04137981 */ /* 0x000f68000c1e1900 */
[----:B------:R-:W5:Y:S01]  /*0520*/  LDG.E R21, desc[UR12][R4.64+0x1c] ;  /* 0x00001c0c04157981 */ /* 0x000f62000c1e1900 */
[----:B------:R-:W0:Y:S01]  /*0530*/  S2UR UR6, SR_CgaCtaId ;  /* 0x00000000000679c3 */ /* 0x000e220000008800 */
[----:B------:R-:W-:Y:S01]  /*0540*/  UMOV UR5, 0x400 ;  /* 0x0000040000057882 */ /* 0x000fe20000000000 */
[----:B------:R-:W-:Y:S01]  /*0550*/  IADD3 R8, PT, PT, R6, UR4, RZ ;  /* 0x0000000406087c10 */ /* 0x000fe2000fffe0ff */
[----:B------:R-:W-:-:S02]  /*0560*/  UIADD3 UR4, UPT, UPT, UR4, 0x8, URZ ;  /* 0x0000000804047890 */ /* 0x000fc4000fffe0ff */
[----:B0-----:R-:W-:-:S06]  /*0570*/  ULEA UR5, UR6, UR5, 0x18 ;  /* 0x0000000506057291 */ /* 0x001fcc000f8ec0ff */
[----:B------:R-:W-:-:S05]  /*0580*/  LEA R8, R8, UR5, 0x2 ;  /* 0x0000000508087c11 */ /* 0x000fca000f8e10ff */
[----:B--2---:R0:W-:Y:S04]  /*0590*/  STS [R8], R7 ;  /* 0x0000000708007388 */ /* 0x0041e80000000800 */
[----:B---3--:R0:W-:Y:S04]  /*05a0*/  STS [R8+0x4], R9 ;  /* 0x0000040908007388 */ /* 0x0081e80000000800 */
[----:B----4-:R0:W-:Y:S04]  /*05b0*/  STS [R8+0x8], R11 ;  /* 0x0000080b08007388 */ /* 0x0101e80000000800 */
[----:B-----5:R0:W-:Y:S04]  /*05c0*/  STS [R8+0xc], R13 ;  /* 0x00000c0d08007388 */ /* 0x0201e80000000800 */
[----:B------:R0:W-:Y:S04]  /*05d0*/  STS [R8+0x10], R15 ;  /* 0x0000100f08007388 */ /* 0x0001e80000000800 */
[----:B------:R0:W-:Y:S04]  /*05e0*/  STS [R8+0x14], R17 ;  /* 0x0000141108007388 */ /* 0x0001e80000000800 */
[----:B------:R0:W-:Y:S04]  /*05f0*/  STS [R8+0x18], R19 ;  /* 0x0000181308007388 */ /* 0x0001e80000000800 */
[----:B------:R0:W-:Y:S02]  /*0600*/  STS [R8+0x1c], R21 ;  /* 0x00001c1508007388 */ /* 0x0001e40000000800 */
.L_x_3:
[----:B------:R-:W-:Y:S05]  /*0610*/  BRA.U !UP1, `(.L_x_0) ;  /* 0x0000000109987547 */ /* 0x000fea000b800000 */
[----:B------:R-:W-:Y:S02]  /*0620*/  UISETP.GE.U32.AND UP0, UPT, UR7, 0x4, UPT ;  /* 0x000000040700788c */ /* 0x000fe4000bf06070 */
[----:B------:R-:W-:-:S04]  /*0630*/  ULOP3.LUT UR5, UR8, 0x3, URZ, 0xc0, !UPT ;  /* 0x0000000308057892 */ /* 0x000fc8000f8ec0ff */
[----:B------:R-:W-:-:S03]  /*0640*/  UISETP.NE.AND UP1, UPT, UR5, URZ, UPT ;  /* 0x000000ff0500728c */ /* 0x000fc6000bf25270 */
[----:B------:R-:W-:Y:S08]  /*0650*/  BRA.U !UP0, `(.L_x_4) ;  /* 0x0000000108447547 */ /* 0x000ff0000b800000 */
[----:B------:R-:W1:Y:S01]  /*0660*/  LDC.64 R4, c[0x0][0x388] ;  /* 0x0000e200ff047b82 */ /* 0x000e620000000a00 */
[----:B0-----:R-:W-:-:S04]  /*0670*/  VIADD R7, R3, UR4 ;  /* 0x0000000403077c36 */ /* 0x001fc80008000000 */
[----:B-1----:R-:W-:-:S05]  /*0680*/  IMAD.WIDE R4, R7, 0x4, R4 ;  /* 0x0000000407047825 */ /* 0x002fca00078e0204 */
[----:B------:R-:W2:Y:S04]  /*0690*/  LDG.E R7, desc[UR12][R4.64] ;  /* 0x0000000c04077981 */ /* 0x000ea8000c1e1900 */
[----:B------:R-:W3:Y:S04]  /*06a0*/  LDG.E R9, desc[UR12][R4.64+0x4] ;  /* 0x0000040c04097981 */ /* 0x000ee8000c1e1900 */
[----:B------:R-:W4:Y:S04]  /*06b0*/  LDG.E R11, desc[UR12][R4.64+0x8] ;  /* 0x0000080c040b7981 */ /* 0x000f28000c1e1900 */
        /* <DEDUP_REMOVED lines=10> */
[----:B-----5:R1:W-:Y:S02]  /*0760*/  STS [R8+0xc], R13 ;  /* 0x00000c0d08007388 */ /* 0x0203e40000000800 */
.L_x_4:
[----:B------:R-:W-:Y:S05]  /*0770*/  BRA.U !UP1, `(.L_x_0) ;  /* 0x0000000109407547 */ /* 0x000fea000b800000 */
[----:B------:R-:W2:Y:S01]  /*0780*/  S2UR UR7, SR_CgaCtaId ;  /* 0x00000000000779c3 */ /* 0x000ea20000008800 */
[----:B------:R-:W-:Y:S01]  /*0790*/  UMOV UR6, 0x400 ;  /* 0x0000040000067882 */ /* 0x000fe20000000000 */
[----:B------:R-:W-:Y:S01]  /*07a0*/  IADD3 R6, PT, PT, R6, UR4, RZ ;  /* 0x0000000406067c10 */ /* 0x000fe2000fffe0ff */
[----:B------:R-:W-:Y:S01]  /*07b0*/  VIADD R3, R3, UR4 ;  /* 0x0000000403037c36 */ /* 0x000fe20008000000 */
[----:B------:R-:W-:-:S04]  /*07c0*/  UIADD3 UR5, UPT, UPT, -UR5, URZ, URZ ;  /* 0x000000ff05057290 */ /* 0x000fc8000fffe1ff */
[----:B01----:R-:W0:Y:S01]  /*07d0*/  LDC.64 R8, c[0x0][0x388] ;  /* 0x0000e200ff087b82 */ /* 0x003e220000000a00 */
[----:B--2---:R-:W-:-:S06]  /*07e0*/  ULEA UR6, UR7, UR6, 0x18 ;  /* 0x0000000607067291 */ /* 0x004fcc000f8ec0ff */
[----:B------:R-:W-:-:S07]  /*07f0*/  LEA R6, R6, UR6, 0x2 ;  /* 0x0000000606067c11 */ /* 0x000fce000f8e10ff */
.L_x_5:
[----:B0-----:R-:W-:-:S06]  /*0800*/  IMAD.WIDE R4, R3, 0x4, R8 ;  /* 0x0000000403047825 */ /* 0x001fcc00078e0208 */
[----:B------:R-:W2:Y:S01]  /*0810*/  LDG.E R5, desc[UR12][R4.64] ;  /* 0x0000000c04057981 */ /* 0x000ea2000c1e1900 */
[----:B------:R-:W-:Y:S01]  /*0820*/  UIADD3 UR5, UPT, UPT, UR5, 0x1, URZ ;  /* 0x0000000105057890 */ /* 0x000fe2000fffe0ff */
[----:B------:R-:W-:-:S03]  /*0830*/  IADD3 R3, PT, PT, R3, 0x1, RZ ;  /* 0x0000000103037810 */ /* 0x000fc60007ffe0ff */
[----:B------:R-:W-:Y:S01]  /*0840*/  UISETP.NE.AND UP0, UPT, UR5, URZ, UPT ;  /* 0x000000ff0500728c */ /* 0x000fe2000bf05270 */
[----:B--2---:R0:W-:Y:S02]  /*0850*/  STS [R6], R5 ;  /* 0x0000000506007388 */ /* 0x0041e40000000800 */
[----:B0-----:R-:W-:-:S06]  /*0860*/  IADD3 R6, PT, PT, R6, 0x4, RZ ;  /* 0x0000000406067810 */ /* 0x001fcc0007ffe0ff */
[----:B------:R-:W-:Y:S05]  /*0870*/  BRA.U UP0, `(.L_x_5) ;  /* 0xfffffffd00e07547 */ /* 0x000fea000b83ffff */
.L_x_0:
[----:B------:R-:W2:Y:S02]  /*0880*/  LDCU UR4, c[0x0][0x380] ;  /* 0x00007000ff0477ac */ /* 0x000ea40008000800 */
[----:B--2---:R-:W-:-:S13]  /*0890*/  ISETP.GE.AND P0, PT, R0, UR4, PT ;  /* 0x0000000400007c0c */ /* 0x004fda000bf06270 */
[----:B------:R-:W-:Y:S05]  /*08a0*/  @P0 EXIT ;  /* 0x000000000000094d */ /* 0x000fea0003800000 */
[----:B------:R-:W2:Y:S01]  /*08b0*/  S2UR UR5, SR_CgaCtaId ;  /* 0x00000000000579c3 */ /* 0x000ea20000008800 */
[----:B------:R-:W-:Y:S01]  /*08c0*/  UMOV UR4, 0x400 ;  /* 0x0000040000047882 */ /* 0x000fe20000000000 */
[----:B------:R-:W-:Y:S01]  /*08d0*/  IMAD R2, R2, UR8, RZ ;  /* 0x0000000802027c24 */ /* 0x000fe2000f8e02ff */
[----:B------:R-:W-:Y:S02]  /*08e0*/  UISETP.GE.AND UP0, UPT, UR8, 0x2, UPT ;  /* 0x000000020800788c */ /* 0x000fe4000bf06270 */
[----:B--2---:R-:W-:-:S06]  /*08f0*/  ULEA UR4, UR5, UR4, 0x18 ;  /* 0x0000000405047291 */ /* 0x004fcc000f8ec0ff */
[----:B------:R-:W-:-:S05]  /*0900*/  LEA R2, R2, UR4, 0x2 ;  /* 0x0000000402027c11 */ /* 0x000fca000f8e10ff */
[----:B------:R2:W3:Y:S01]  /*0910*/  LDS R3, [R2] ;  /* 0x0000000002037984 */ /* 0x0004e20000000800 */
[----:B------:R-:W-:Y:S05]  /*0920*/  BRA.U !UP0, `(.L_x_6) ;  /* 0x0000000508387547 */ /* 0x000fea000b800000 */
[----:B------:R-:W-:Y:S01]  /*0930*/  UIADD3 UR5, UPT, UPT, UR8, -0x2, URZ ;  /* 0xfffffffe08057890 */ /* 0x000fe2000fffe0ff */
[----:B------:R-:W-:Y:S01]  /*0940*/  IMAD.MOV.U32 R5, RZ, RZ, 0x1 ;  /* 0x00000001ff057424 */ /* 0x000fe200078e00ff */
[----:B------:R-:W-:Y:S02]  /*0950*/  UIADD3 UR4, UPT, UPT, UR8, -0x1, URZ ;  /* 0xffffffff08047890 */ /* 0x000fe4000fffe0ff */
[----:B------:R-:W-:Y:S02]  /*0960*/  UISETP.GE.U32.AND UP0, UPT, UR5, 0x7, UPT ;  /* 0x000000070500788c */ /* 0x000fe4000bf06070 */
[----:B------:R-:W-:-:S07]  /*0970*/  ULOP3.LUT UR6, UR4, 0x7, URZ, 0xc0, !UPT ;  /* 0x0000000704067892 */ /* 0x000fce000f8ec0ff */
[----:B------:R-:W-:Y:S05]  /*0980*/  BRA.U !UP0, `(.L_x_7) ;  /* 0x0000000108887547 */ /* 0x000fea000b800000 */
[----:B------:R-:W-:Y:S01]  /*0990*/  HFMA2 R5, -RZ, RZ, 0, 0 ;  /* 0x00000000ff057431 */ /* 0x000fe200000001ff */
[----:B------:R-:W-:Y:S01]  /*09a0*/  ULOP3.LUT UR5, UR4, 0xfffffff8, URZ, 0xc0, !UPT ;  /* 0xfffffff804057892 */ /* 0x000fe2000f8ec0ff */
[----:B------:R-:W-:-:S03]  /*09b0*/  IADD3 R4, PT, PT, R2, 0x10, RZ ;  /* 0x0000001002047810 */ /* 0x000fc60007ffe0ff */
[----:B------:R-:W-:-:S12]  /*09c0*/  UIADD3 UR5, UPT, UPT, -UR5, URZ, URZ ;  /* 0x000000ff05057290 */ /* 0x000fd8000fffe1ff */
.L_x_8:
[----:B------:R-:W3:Y:S01]  /*09d0*/  LDS R6, [R4+-0xc] ;  /* 0xfffff40004067984 */ /* 0x000ee20000000800 */
[----:B------:R-:W-:Y:S01]  /*09e0*/  UIADD3 UR5, UPT, UPT, UR5, 0x8, URZ ;  /* 0x0000000805057890 */ /* 0x000fe2000fffe0ff */
[----:B------:R-:W-:Y:S02]  /*09f0*/  VIADD R5, R5, 0x8 ;  /* 0x0000000805057836 */ /* 0x000fe40000000000 */
[----:B01----:R-:W0:Y:S01]  /*0a00*/  LDS R8, [R4+-0x8] ;  /* 0xfffff80004087984 */ /* 0x003e220000000800 */
[----:B------:R-:W-:-:S03]  /*0a10*/  UISETP.NE.AND UP0, UPT, UR5, URZ, UPT ;  /* 0x000000ff0500728c */ /* 0x000fc6000bf05270 */
[----:B------:R-:W1:Y:S04]  /*0a20*/  LDS R10, [R4+-0x4] ;  /* 0xfffffc00040a7984 */ /* 0x000e680000000800 */
[----:B------:R-:W4:Y:S04]  /*0a30*/  LDS R12, [R4] ;  /* 0x00000000040c7984 */ /* 0x000f280000000800 */
[----:B------:R-:W5:Y:S04]  /*0a40*/  LDS R14, [R4+0x4] ;  /* 0x00000400040e7984 */ /* 0x000f680000000800 */
[----:B------:R-:W2:Y:S01]  /*0a50*/  LDS R16, [R4+0x8] ;  /* 0x0000080004107984 */ /* 0x000ea20000000800 */
[----:B---3--:R-:W-:-:S04]  /*0a60*/  FSETP.GT.AND P0, PT, R6, R3, PT ;  /* 0x000000030600720b */ /* 0x008fc80003f04000 */
[----:B------:R-:W-:Y:S02]  /*0a70*/  FSEL R3, R6, R3, P0 ;  /* 0x0000000306037208 */ /* 0x000fe40000000000 */
[----:B------:R-:W3:Y:S02]  /*0a80*/  LDS R6, [R4+0xc] ;  /* 0x00000c0004067984 */ /* 0x000ee40000000800 */
[----:B0-----:R-:W-:-:S04]  /*0a90*/  FSETP.GT.AND P0, PT, R8, R3, PT ;  /* 0x000000030800720b */ /* 0x001fc80003f04000 */
[----:B------:R-:W-:Y:S02]  /*0aa0*/  FSEL R3, R8, R3, P0 ;  /* 0x0000000308037208 */ /* 0x000fe40000000000 */
[----:B------:R0:W3:Y:S02]  /*0ab0*/  LDS R8, [R4+0x10] ;  /* 0x0000100004087984 */ /* 0x0000e40000000800 */
[----:B-1----:R-:W-:-:S04]  /*0ac0*/  FSETP.GT.AND P0, PT, R10, R3, PT ;  /* 0x000000030a00720b */ /* 0x002fc80003f04000 */
[----:B------:R-:W-:Y:S02]  /*0ad0*/  FSEL R3, R10, R3, P0 ;  /* 0x000000030a037208 */ /* 0x000fe40000000000 */
[----:B0-----:R-:W-:Y:S02]  /*0ae0*/  IADD3 R4, PT, PT, R4, 0x20, RZ ;  /* 0x0000002004047810 */ /* 0x001fe40007ffe0ff */
[----:B----4-:R-:W-:-:S04]  /*0af0*/  FSETP.GT.AND P0, PT, R12, R3, PT ;  /* 0x000000030c00720b */ /* 0x010fc80003f04000 */
[----:B------:R-:W-:-:S04]  /*0b00*/  FSEL R3, R12, R3, P0 ;  /* 0x000000030c037208 */ /* 0x000fc80000000000 */
[----:B-----5:R-:W-:-:S04]  /*0b10*/  FSETP.GT.AND P0, PT, R14, R3, PT ;  /* 0x000000030e00720b */ /* 0x020fc80003f04000 */
[----:B------:R-:W-:-:S04]  /*0b20*/  FSEL R3, R14, R3, P0 ;  /* 0x000000030e037208 */ /* 0x000fc80000000000 */
[----:B--2---:R-:W-:-:S04]  /*0b30*/  FSETP.GT.AND P0, PT, R16, R3, PT ;  /* 0x000000031000720b */ /* 0x004fc80003f04000 */
[----:B------:R-:W-:-:S04]  /*0b40*/  FSEL R3, R16, R3, P0 ;  /* 0x0000000310037208 */ /* 0x000fc80000000000 */
[----:B---3--:R-:W-:-:S04]  /*0b50*/  FSETP.GT.AND P0, PT, R6, R3, PT ;  /* 0x000000030600720b */ /* 0x008fc80003f04000 */
[----:B------:R-:W-:-:S04]  /*0b60*/  FSEL R3, R6, R3, P0 ;  /* 0x0000000306037208 */ /* 0x000fc80000000000 */
[----:B------:R-:W-:-:S04]  /*0b70*/  FSETP.GT.AND P0, PT, R8, R3, PT ;  /* 0x000000030800720b */ /* 0x000fc80003f04000 */
[----:B------:R-:W-:Y:S01]  /*0b80*/  FSEL R3, R8, R3, P0 ;  /* 0x0000000308037208 */ /* 0x000fe20000000000 */
[----:B------:R-:W-:Y:S08]  /*0b90*/  BRA.U UP0, `(.L_x_8) ;  /* 0xfffffffd008c7547 */ /* 0x000ff0000b83ffff */
[----:B------:R-:W-:-:S07]  /*0ba0*/  IADD3 R5, PT, PT, R5, 0x1, RZ ;  /* 0x0000000105057810 */ /* 0x000fce0007ffe0ff */
.L_x_7:
[----:B------:R-:W-:-:S09]  /*0bb0*/  UISETP.NE.AND UP0, UPT, UR6, URZ, UPT ;  /* 0x000000ff0600728c */ /* 0x000fd2000bf05270 */
[----:B------:R-:W-:Y:S05]  /*0bc0*/  BRA.U !UP0, `(.L_x_6) ;  /* 0x0000000108907547 */ /* 0x000fea000b800000 */
[----:B------:R-:W-:Y:S02]  /*0bd0*/  UISETP.GE.U32.AND UP0, UPT, UR6, 0x4, UPT ;  /* 0x000000040600788c */ /* 0x000fe4000bf06070 */
[----:B------:R-:W-:-:S04]  /*0be0*/  ULOP3.LUT UR5, UR4, 0x3, URZ, 0xc0, !UPT ;  /* 0x0000000304057892 */ /* 0x000fc8000f8ec0ff */
[----:B------:R-:W-:-:S03]  /*0bf0*/  UISETP.NE.AND UP1, UPT, UR5, URZ, UPT ;  /* 0x000000ff0500728c */ /* 0x000fc6000bf25270 */
[----:B------:R-:W-:Y:S08]  /*0c00*/  BRA.U !UP0, `(.L_x_9) ;  /* 0x0000000108387547 */ /* 0x000ff0000b800000 */
[C---:B------:R-:W-:Y:S01]  /*0c10*/  IMAD R4, R5.reuse, 0x4, R2 ;  /* 0x0000000405047824 */ /* 0x040fe200078e0202 */
[----:B------:R-:W-:-:S04]  /*0c20*/  IADD3 R5, PT, PT, R5, 0x4, RZ ;  /* 0x0000000405057810 */ /* 0x000fc80007ffe0ff */
[----:B------:R-:W3:Y:S04]  /*0c30*/  LDS R6, [R4] ;  /* 0x0000000004067984 */ /* 0x000ee80000000800 */
[----:B01----:R-:W0:Y:S04]  /*0c40*/  LDS R8, [R4+0x4] ;  /* 0x0000040004087984 */ /* 0x003e280000000800 */
[----:B------:R-:W1:Y:S04]  /*0c50*/  LDS R10, [R4+0x8] ;  /* 0x00000800040a7984 */ /* 0x000e680000000800 */
[----:B------:R-:W4:Y:S01]  /*0c60*/  LDS R12, [R4+0xc] ;  /* 0x00000c00040c7984 */ /* 0x000f220000000800 */
[----:B---3--:R-:W-:-:S04]  /*0c70*/  FSETP.GT.AND P0, PT, R6, R3, PT ;  /* 0x000000030600720b */ /* 0x008fc80003f04000 */
[----:B------:R-:W-:-:S04]  /*0c80*/  FSEL R3, R6, R3, P0 ;  /* 0x0000000306037208 */ /* 0x000fc80000000000 */
[----:B0-----:R-:W-:-:S04]  /*0c90*/  FSETP.GT.AND P0, PT, R8, R3, PT ;  /* 0x000000030800720b */ /* 0x001fc80003f04000 */
[----:B------:R-:W-:-:S04]  /*0ca0*/  FSEL R3, R8, R3, P0 ;  /* 0x0000000308037208 */ /* 0x000fc80000000000 */
[----:B-1----:R-:W-:-:S04]  /*0cb0*/  FSETP.GT.AND P0, PT, R10, R3, PT ;  /* 0x000000030a00720b */ /* 0x002fc80003f04000 */
[----:B------:R-:W-:-:S04]  /*0cc0*/  FSEL R3, R10, R3, P0 ;  /* 0x000000030a037208 */ /* 0x000fc80000000000 */
[----:B----4-:R-:W-:-:S04]  /*0cd0*/  FSETP.GT.AND P0, PT, R12, R3, PT ;  /* 0x000000030c00720b */ /* 0x010fc80003f04000 */
[----:B------:R-:W-:-:S09]  /*0ce0*/  FSEL R3, R12, R3, P0 ;  /* 0x000000030c037208 */ /* 0x000fd20000000000 */
.L_x_9:
[----:B------:R-:W-:Y:S05]  /*0cf0*/  BRA.U !UP1, `(.L_x_6) ;  /* 0x0000000109447547 */ /* 0x000fea000b800000 */
[----:B------:R-:W-:Y:S02]  /*0d00*/  UISETP.NE.AND UP0, UPT, UR5, 0x1, UPT ;  /* 0x000000010500788c */ /* 0x000fe4000bf05270 */
[----:B------:R-:W-:-:S04]  /*0d10*/  ULOP3.LUT UR4, UR4, 0x1, URZ, 0xc0, !UPT ;  /* 0x0000000104047892 */ /* 0x000fc8000f8ec0ff */
[----:B------:R-:W-:-:S03]  /*0d20*/  UISETP.NE.U32.AND UP1, UPT, UR4, 0x1, UPT ;  /* 0x000000010400788c */ /* 0x000fc6000bf25070 */
[----:B------:R-:W-:Y:S08]  /*0d30*/  BRA.U !UP0, `(.L_x_10) ;  /* 0x0000000108207547 */ /* 0x000ff0000b800000 */
[C---:B------:R-:W-:Y:S01]  /*0d40*/  LEA R4, R5.reuse, R2, 0x2 ;  /* 0x0000000205047211 */ /* 0x040fe200078e10ff */
[----:B------:R-:W-:-:S04]  /*0d50*/  VIADD R5, R5, 0x2 ;  /* 0x0000000205057836 */ /* 0x000fc80000000000 */
[----:B------:R-:W3:Y:S04]  /*0d60*/  LDS R6, [R4] ;  /* 0x0000000004067984 */ /* 0x000ee80000000800 */
[----:B01----:R-:W0:Y:S01]  /*0d70*/  LDS R8, [R4+0x4] ;  /* 0x0000040004087984 */ /* 0x003e220000000800 */
[----:B---3--:R-:W-:-:S04]  /*0d80*/  FSETP.GT.AND P0, PT, R6, R3, PT ;  /* 0x000000030600720b */ /* 0x008fc80003f04000 */
[----:B------:R-:W-:-:S04]  /*0d90*/  FSEL R3, R6, R3, P0 ;  /* 0x0000000306037208 */ /* 0x000fc80000000000 */
[----:B0-----:R-:W-:-:S04]  /*0da0*/  FSETP.GT.AND P0, PT, R8, R3, PT ;  /* 0x000000030800720b */ /* 0x001fc80003f04000 */
[----:B------:R-:W-:-:S09]  /*0db0*/  FSEL R3, R8, R3, P0 ;  /* 0x0000000308037208 */ /* 0x000fd20000000000 */
.L_x_10:
[----:B------:R-:W-:Y:S05]  /*0dc0*/  BRA.U UP1, `(.L_x_6) ;  /* 0x0000000101107547 */ /* 0x000fea000b800000 */
[----:B------:R-:W-:-:S05]  /*0dd0*/  LEA R5, R5, R2, 0x2 ;  /* 0x0000000205057211 */ /* 0x000fca00078e10ff */
[----:B------:R-:W3:Y:S02]  /*0de0*/  LDS R4, [R5] ;  /* 0x0000000005047984 */ /* 0x000ee40000000800 */
[----:B---3--:R-:W-:-:S13]  /*0df0*/  FSETP.GT.AND P0, PT, R4, R3, PT ;  /* 0x000000030400720b */ /* 0x008fda0003f04000 */
[----:B------:R-:W-:-:S07]  /*0e00*/  @P0 MOV R3, R4 ;  /* 0x0000000400030202 */ /* 0x000fce0000000f00 */
.L_x_6:
[----:B------:R-:W4:Y:S01]  /*0e10*/  LDC R4, c[0x0][0x384] ;  /* 0x0000e100ff047b82 */ /* 0x000f220000000800 */
[----:B01----:R-:W-:Y:S01]  /*0e20*/  IMAD.MOV.U32 R8, RZ, RZ, RZ ;  /* 0x000000ffff087224 */ /* 0x003fe200078e00ff */
[----:B----4-:R-:W-:-:S13]  /*0e30*/  ISETP.GE.AND P1, PT, R4, 0x1, PT ;  /* 0x000000010400780c */ /* 0x010fda0003f26270 */
[----:B------:R-:W-:Y:S05]  /*0e40*/  @!P1 BRA `(.L_x_11) ;  /* 0x00000004008c9947 */ /* 0x000fea0003800000 */
[C---:B------:R-:W-:Y:S01]  /*0e50*/  ISETP.GE.U32.AND P2, PT, R4.reuse, 0x4, PT ;  /* 0x000000040400780c */ /* 0x040fe20003f46070 */
[----:B------:R-:W-:Y:S01]  /*0e60*/  HFMA2 R8, -RZ, RZ, 0, 0 ;  /* 0x00000000ff087431 */ /* 0x000fe200000001ff */
[----:B------:R-:W-:Y:S02]  /*0e70*/  LOP3.LUT R17, R4, 0x3, RZ, 0xc0, !PT ;  /* 0x0000000304117812 */ /* 0x000fe400078ec0ff */
[----:B------:R-:W-:Y:S02]  /*0e80*/  MOV R5, RZ ;  /* 0x000000ff00057202 */ /* 0x000fe40000000f00 */
[----:B------:R-:W-:-:S07]  /*0e90*/  ISETP.NE.AND P0, PT, R17, RZ, PT ;  /* 0x000000ff1100720c */ /* 0x000fce0003f05270 */
[----:B------:R-:W-:Y:S06]  /*0ea0*/  @!P2 BRA `(.L_x_12) ;  /* 0x0000000000c8a947 */ /* 0x000fec0003800000 */
[----:B------:R-:W-:Y:S01]  /*0eb0*/  LOP3.LUT R5, R4, 0x7ffffffc, RZ, 0xc0, !PT ;  /* 0x7ffffffc04057812 */ /* 0x000fe200078ec0ff */
[----:B------:R-:W-:Y:S01]  /*0ec0*/  VIADD R6, R2, 0x8 ;  /* 0x0000000802067836 */ /* 0x000fe20000000000 */
[----:B------:R-:W-:Y:S02]  /*0ed0*/  MOV R8, RZ ;  /* 0x000000ff00087202 */ /* 0x000fe40000000f00 */
[----:B------:R-:W-:-:S07]  /*0ee0*/  IADD3 R7, PT, PT, -R5, RZ, RZ ;  /* 0x000000ff05077210 */ /* 0x000fce0007ffe1ff */
.L_x_13:
[----:B------:R-:W3:Y:S01]  /*0ef0*/  LDS R10, [R6+-0x8] ;  /* 0xfffff800060a7984 */ /* 0x000ee20000000800 */
[----:B------:R-:W-:Y:S02]  /*0f00*/  HFMA2 R9, -RZ, RZ, 3.7421875, 0 ;  /* 0x437c0000ff097431 */ /* 0x000fe400000001ff */
[----:B------:R-:W-:Y:S01]  /*0f10*/  IMAD.MOV.U32 R11, RZ, RZ, 0x3bbb989d ;  /* 0x3bbb989dff0b7424 */ /* 0x000fe200078e00ff */
[----:B------:R-:W-:Y:S01]  /*0f20*/  IADD3 R7, PT, PT, R7, 0x4, RZ ;  /* 0x0000000407077810 */ /* 0x000fe20007ffe0ff */
[----:B------:R-:W0:Y:S03]  /*0f30*/  LDS R16, [R6+-0x4] ;  /* 0xfffffc0006107984 */ /* 0x000e260000000800 */
[----:B------:R-:W-:Y:S01]  /*0f40*/  ISETP.NE.AND P2, PT, R7, RZ, PT ;  /* 0x000000ff0700720c */ /* 0x000fe20003f45270 */
[----:B------:R-:W1:Y:S04]  /*0f50*/  LDS R14, [R6] ;  /* 0x00000000060e7984 */ /* 0x000e680000000800 */
[----:B------:R4:W5:Y:S02]  /*0f60*/  LDS R22, [R6+0x4] ;  /* 0x0000040006167984 */ /* 0x0009640000000800 */
[----:B----4-:R-:W-:Y:S01]  /*0f70*/  IADD3 R6, PT, PT, R6, 0x10, RZ ;  /* 0x0000001006067810 */ /* 0x010fe20007ffe0ff */
[----:B---3--:R-:W-:-:S04]  /*0f80*/  FADD R18, R10, -R3 ;  /* 0x800000030a127221 */ /* 0x008fc80000000000 */
[----:B------:R-:W-:Y:S01]  /*0f90*/  FFMA.SAT R10, R18, R11, 0.5 ;  /* 0x3f000000120a7423 */ /* 0x000fe2000000200b */
[----:B0-----:R-:W-:-:S03]  /*0fa0*/  FADD R16, R16, -R3 ;  /* 0x8000000310107221 */ /* 0x001fc60000000000 */
[----:B------:R-:W-:Y:S01]  /*0fb0*/  FFMA.RM R10, R10, R9, 12582913 ;  /* 0x4b4000010a0a7423 */ /* 0x000fe20000004009 */
[----:B-1----:R-:W-:Y:S01]  /*0fc0*/  FADD R14, R14, -R3 ;  /* 0x800000030e0e7221 */ /* 0x002fe20000000000 */
[-C--:B------:R-:W-:Y:S02]  /*0fd0*/  FFMA.SAT R12, R16, R11.reuse, 0.5 ;  /* 0x3f000000100c7423 */ /* 0x080fe4000000200b */
[----:B------:R-:W-:Y:S01]  /*0fe0*/  FADD R13, R10, -12583039 ;  /* 0xcb40007f0a0d7421 */ /* 0x000fe20000000000 */
[----:B------:R-:W-:Y:S01]  /*0ff0*/  FFMA.SAT R20, R14, R11, 0.5 ;  /* 0x3f0000000e147423 */ /* 0x000fe2000000200b */
[----:B------:R-:W-:Y:S02]  /*1000*/  FFMA.RM R12, R12, R9, 12582913 ;  /* 0x4b4000010c0c7423 */ /* 0x000fe40000004009 */
[----:B------:R-:W-:Y:S02]  /*1010*/  FFMA R13, R18, 1.4426950216293334961, -R13 ;  /* 0x3fb8aa3b120d7823 */ /* 0x000fe4000000080d */
[C---:B------:R-:W-:Y:S01]  /*1020*/  FADD R19, R12.reuse, -12583039 ;  /* 0xcb40007f0c137421 */ /* 0x040fe20000000000 */
[----:B------:R-:W-:-:S02]  /*1030*/  IMAD.SHL.U32 R12, R12, 0x800000, RZ ;  /* 0x008000000c0c7824 */ /* 0x000fc400078e00ff */
[----:B------:R-:W-:Y:S01]  /*1040*/  FFMA R15, R18, 1.925963033500011079e-08, R13 ;  /* 0x32a57060120f7823 */ /* 0x000fe2000000000d */
[----:B-----5:R-:W-:Y:S01]  /*1050*/  FADD R18, R22, -R3 ;  /* 0x8000000316127221 */ /* 0x020fe20000000000 */
[----:B------:R-:W-:Y:S01]  /*1060*/  FFMA.RM R13, R20, R9, 12582913 ;  /* 0x4b400001140d7423 */ /* 0x000fe20000004009 */
[----:B------:R-:W-:Y:S02]  /*1070*/  FFMA R19, R16, 1.4426950216293334961, -R19 ;  /* 0x3fb8aa3b10137823 */ /* 0x000fe40000000813 */
[----:B------:R-:W-:Y:S01]  /*1080*/  FFMA.SAT R20, R18, R11, 0.5 ;  /* 0x3f00000012147423 */ /* 0x000fe2000000200b */
[----:B------:R-:W-:Y:S01]  /*1090*/  FADD R11, R13, -12583039 ;  /* 0xcb40007f0d0b7421 */ /* 0x000fe20000000000 */
[----:B------:R-:W-:Y:S01]  /*10a0*/  FFMA R19, R16, 1.925963033500011079e-08, R19 ;  /* 0x32a5706010137823 */ /* 0x000fe20000000013 */
[----:B------:R-:W0:Y:S01]  /*10b0*/  MUFU.EX2 R15, R15 ;  /* 0x0000000f000f7308 */ /* 0x000e220000000800 */
[----:B------:R-:W-:Y:S01]  /*10c0*/  FFMA.RM R9, R20, R9, 12582913 ;  /* 0x4b40000114097423 */ /* 0x000fe20000004009 */
[----:B------:R-:W-:-:S03]  /*10d0*/  FFMA R11, R14, 1.4426950216293334961, -R11 ;  /* 0x3fb8aa3b0e0b7823 */ /* 0x000fc6000000080b */
[C---:B------:R-:W-:Y:S01]  /*10e0*/  FADD R21, R9.reuse, -12583039 ;  /* 0xcb40007f09157421 */ /* 0x040fe20000000000 */
[----:B------:R-:W-:Y:S01]  /*10f0*/  FFMA R14, R14, 1.925963033500011079e-08, R11 ;  /* 0x32a570600e0e7823 */ /* 0x000fe2000000000b */
[----:B------:R-:W-:Y:S01]  /*1100*/  SHF.L.U32 R11, R10, 0x17, RZ ;  /* 0x000000170a0b7819 */ /* 0x000fe200000006ff */
[----:B------:R-:W1:Y:S01]  /*1110*/  MUFU.EX2 R19, R19 ;  /* 0x0000001300137308 */ /* 0x000e620000000800 */
[----:B------:R-:W-:Y:S01]  /*1120*/  FFMA R21, R18, 1.4426950216293334961, -R21 ;  /* 0x3fb8aa3b12157823 */ /* 0x000fe20000000815 */
[----:B------:R-:W-:-:S03]  /*1130*/  IMAD.SHL.U32 R9, R9, 0x800000, RZ ;  /* 0x0080000009097824 */ /* 0x000fc600078e00ff */
[----:B------:R-:W-:-:S03]  /*1140*/  FFMA R21, R18, 1.925963033500011079e-08, R21 ;  /* 0x32a5706012157823 */ /* 0x000fc60000000015 */
[----:B------:R-:W3:Y:S01]  /*1150*/  MUFU.EX2 R14, R14 ;  /* 0x0000000e000e7308 */ /* 0x000ee20000000800 */
[----:B0-----:R-:W-:Y:S01]  /*1160*/  FFMA R11, R11, R15, R8 ;  /* 0x0000000f0b0b7223 */ /* 0x001fe20000000008 */
[----:B------:R-:W-:-:S06]  /*1170*/  SHF.L.U32 R8, R13, 0x17, RZ ;  /* 0x000000170d087819 */ /* 0x000fcc00000006ff */
[----:B------:R-:W0:Y:S01]  /*1180*/  MUFU.EX2 R21, R21 ;  /* 0x0000001500157308 */ /* 0x000e220000000800 */
[----:B-1----:R-:W-:-:S04]  /*1190*/  FFMA R11, R12, R19, R11 ;  /* 0x000000130c0b7223 */ /* 0x002fc8000000000b */
[----:B---3--:R-:W-:-:S04]  /*11a0*/  FFMA R8, R8, R14, R11 ;  /* 0x0000000e08087223 */ /* 0x008fc8000000000b */
[----:B0-----:R-:W-:Y:S01]  /*11b0*/  FFMA R8, R9, R21, R8 ;  /* 0x0000001509087223 */ /* 0x001fe20000000008 */
[----:B------:R-:W-:Y:S06]  /*11c0*/  @P2 BRA `(.L_x_13) ;  /* 0xfffffffc00482947 */ /* 0x000fec000383ffff */
.L_x_12:
[----:B------:R-:W-:Y:S05]  /*11d0*/  @!P0 BRA `(.L_x_11) ;  /* 0x0000000000a88947 */ /* 0x000fea0003800000 */
[----:B------:R-:W-:Y:S02]  /*11e0*/  ISETP.NE.AND P0, PT, R17, 0x1, PT ;  /* 0x000000011100780c */ /* 0x000fe40003f05270 */
[----:B------:R-:W-:-:S04]  /*11f0*/  LOP3.LUT R6, R4, 0x1, RZ, 0xc0, !PT ;  /* 0x0000000104067812 */ /* 0x000fc800078ec0ff */
[----:B------:R-:W-:-:S07]  /*1200*/  ISETP.NE.U32.AND P2, PT, R6, 0x1, PT ;  /* 0x000000010600780c */ /* 0x000fce0003f45070 */
[----:B------:R-:W-:Y:S06]  /*1210*/  @!P0 BRA `(.L_x_14) ;  /* 0x0000000000608947 */ /* 0x000fec0003800000 */
[C---:B------:R-:W-:Y:S01]  /*1220*/  LEA R6, R5.reuse, R2, 0x2 ;  /* 0x0000000205067211 */ /* 0x040fe200078e10ff */
[----:B------:R-:W-:Y:S01]  /*1230*/  IMAD.MOV.U32 R14, RZ, RZ, 0x437c0000 ;  /* 0x437c0000ff0e7424 */ /* 0x000fe200078e00ff */
[----:B------:R-:W-:Y:S02]  /*1240*/  MOV R11, 0x3bbb989d ;  /* 0x3bbb989d000b7802 */ /* 0x000fe40000000f00 */
[----:B------:R-:W-:Y:S01]  /*1250*/  IADD3 R5, PT, PT, R5, 0x2, RZ ;  /* 0x0000000205057810 */ /* 0x000fe20007ffe0ff */
[----:B------:R-:W3:Y:S04]  /*1260*/  LDS R10, [R6] ;  /* 0x00000000060a7984 */ /* 0x000ee80000000800 */
[----:B------:R-:W0:Y:S01]  /*1270*/  LDS R12, [R6+0x4] ;  /* 0x00000400060c7984 */ /* 0x000e220000000800 */
[----:B---3--:R-:W-:-:S04]  /*1280*/  FADD R10, R10, -R3 ;  /* 0x800000030a0a7221 */ /* 0x008fc80000000000 */
[----:B------:R-:W-:Y:S01]  /*1290*/  FFMA.SAT R7, R10, R11, 0.5 ;  /* 0x3f0000000a077423 */ /* 0x000fe2000000200b */
[----:B0-----:R-:W-:-:S03]  /*12a0*/  FADD R12, R12, -R3 ;  /* 0x800000030c0c7221 */ /* 0x001fc60000000000 */
[----:B------:R-:W-:Y:S01]  /*12b0*/  FFMA.RM R7, R7, R14, 12582913 ;  /* 0x4b40000107077423 */ /* 0x000fe2000000400e */
[----:B------:R-:W-:-:S03]  /*12c0*/  FFMA.SAT R11, R12, R11, 0.5 ;  /* 0x3f0000000c0b7423 */ /* 0x000fc6000000200b */
[----:B------:R-:W-:Y:S01]  /*12d0*/  FADD R9, R7, -12583039 ;  /* 0xcb40007f07097421 */ /* 0x000fe20000000000 */
[----:B------:R-:W-:Y:S01]  /*12e0*/  FFMA.RM R11, R11, R14, 12582913 ;  /* 0x4b4000010b0b7423 */ /* 0x000fe2000000400e */
[----:B------:R-:W-:Y:S02]  /*12f0*/  SHF.L.U32 R7, R7, 0x17, RZ ;  /* 0x0000001707077819 */ /* 0x000fe400000006ff */
[C---:B------:R-:W-:Y:S01]  /*1300*/  FFMA R9, R10.reuse, 1.4426950216293334961, -R9 ;  /* 0x3fb8aa3b0a097823 */ /* 0x040fe20000000809 */
[C---:B------:R-:W-:Y:S01]  /*1310*/  FADD R13, R11.reuse, -12583039 ;  /* 0xcb40007f0b0d7421 */ /* 0x040fe20000000000 */
[----:B------:R-:W-:Y:S02]  /*1320*/  SHF.L.U32 R6, R11, 0x17, RZ ;  /* 0x000000170b067819 */ /* 0x000fe400000006ff */
[----:B------:R-:W-:Y:S01]  /*1330*/  FFMA R9, R10, 1.925963033500011079e-08, R9 ;  /* 0x32a570600a097823 */ /* 0x000fe20000000009 */
[----:B------:R-:W-:-:S04]  /*1340*/  FFMA R13, R12, 1.4426950216293334961, -R13 ;  /* 0x3fb8aa3b0c0d7823 */ /* 0x000fc8000000080d */
[----:B------:R-:W-:Y:S01]  /*1350*/  FFMA R13, R12, 1.925963033500011079e-08, R13 ;  /* 0x32a570600c0d7823 */ /* 0x000fe2000000000d */
[----:B------:R-:W0:Y:S08]  /*1360*/  MUFU.EX2 R9, R9 ;  /* 0x0000000900097308 */ /* 0x000e300000000800 */
[----:B------:R-:W1:Y:S01]  /*1370*/  MUFU.EX2 R13, R13 ;  /* 0x0000000d000d7308 */ /* 0x000e620000000800 */
[----:B0-----:R-:W-:-:S04]  /*1380*/  FFMA R7, R7, R9, R8 ;  /* 0x0000000907077223 */ /* 0x001fc80000000008 */
[----:B-1----:R-:W-:-:S07]  /*1390*/  FFMA R8, R6, R13, R7 ;  /* 0x0000000d06087223 */ /* 0x002fce0000000007 */
.L_x_14:
[----:B------:R-:W-:Y:S05]  /*13a0*/  @P2 BRA `(.L_x_11) ;  /* 0x0000000000342947 */ /* 0x000fea0003800000 */
[----:B------:R-:W-:Y:S02]  /*13b0*/  IMAD R5, R5, 0x4, R2 ;  /* 0x0000000405057824 */ /* 0x000fe400078e0202 */
[----:B------:R-:W-:Y:S01]  /*13c0*/  HFMA2 R7, -RZ, RZ, 0.96630859375, -0.0022525787353515625 ;  /* 0x3bbb989dff077431 */ /* 0x000fe200000001ff */
[----:B------:R-:W-:Y:S02]  /*13d0*/  MOV R10, 0x437c0000 ;  /* 0x437c0000000a7802 */ /* 0x000fe40000000f00 */
[----:B------:R-:W3:Y:S02]  /*13e0*/  LDS R6, [R5] ;  /* 0x0000000005067984 */ /* 0x000ee40000000800 */
[----:B---3--:R-:W-:-:S04]  /*13f0*/  FADD R6, R6, -R3 ;  /* 0x8000000306067221 */ /* 0x008fc80000000000 */
[----:B------:R-:W-:-:S04]  /*1400*/  FFMA.SAT R7, R6, R7, 0.5 ;  /* 0x3f00000006077423 */ /* 0x000fc80000002007 */
[----:B------:R-:W-:-:S04]  /*1410*/  FFMA.RM R7, R7, R10, 12582913 ;  /* 0x4b40000107077423 */ /* 0x000fc8000000400a */
[C---:B------:R-:W-:Y:S01]  /*1420*/  FADD R9, R7.reuse, -12583039 ;  /* 0xcb40007f07097421 */ /* 0x040fe20000000000 */
[----:B------:R-:W-:-:S03]  /*1430*/  SHF.L.U32 R7, R7, 0x17, RZ ;  /* 0x0000001707077819 */ /* 0x000fc600000006ff */
[----:B------:R-:W-:-:S04]  /*1440*/  FFMA R9, R6, 1.4426950216293334961, -R9 ;  /* 0x3fb8aa3b06097823 */ /* 0x000fc80000000809 */
[----:B------:R-:W-:-:S06]  /*1450*/  FFMA R9, R6, 1.925963033500011079e-08, R9 ;  /* 0x32a5706006097823 */ /* 0x000fcc0000000009 */
[----:B------:R-:W0:Y:S02]  /*1460*/  MUFU.EX2 R9, R9 ;  /* 0x0000000900097308 */ /* 0x000e240000000800 */
[----:B0-----:R-:W-:-:S07]  /*1470*/  FFMA R8, R7, R9, R8 ;  /* 0x0000000907087223 */ /* 0x001fce0000000008 */
.L_x_11:
[----:B------:R-:W-:Y:S01]  /*1480*/  IMAD.MOV.U32 R9, RZ, RZ, R8 ;  /* 0x000000ffff097224 */ /* 0x000fe200078e0008 */
[----:B------:R-:W-:-:S04]  /*1490*/  MOV R8, 0x3e055027 ;  /* 0x3e05502700087802 */ /* 0x000fc80000000f00 */
[----:B------:R-:W-:-:S13]  /*14a0*/  FSETP.GEU.AND P0, PT, R9, 1.175494350822287508e-38, PT ;  /* 0x008000000900780b */ /* 0x000fda0003f0e000 */
[----:B------:R-:W-:-:S05]  /*14b0*/  @!P0 FMUL R9, R9, 8388608 ;  /* 0x4b00000009098820 */ /* 0x000fca0000400000 */
[----:B------:R-:W-:-:S04]  /*14c0*/  IADD3 R5, PT, PT, R9, -0x3f2aaaab, RZ ;  /* 0xc0d5555509057810 */ /* 0x000fc80007ffe0ff */
[----:B------:R-:W-:-:S04]  /*14d0*/  LOP3.LUT R6, R5, 0xff800000, RZ, 0xc0, !PT ;  /* 0xff80000005067812 */ /* 0x000fc800078ec0ff */
[-C--:B------:R-:W-:Y:S02]  /*14e0*/  IADD3 R5, PT, PT, R9, -R6.reuse, RZ ;  /* 0x8000000609057210 */ /* 0x080fe40007ffe0ff */
[----:B------:R-:W-:-:S03]  /*14f0*/  I2FP.F32.S32 R6, R6 ;  /* 0x0000000600067245 */ /* 0x000fc60000201400 */
[----:B------:R-:W-:Y:S01]  /*1500*/  FADD R7, R5, -1 ;  /* 0xbf80000005077421 */ /* 0x000fe20000000000 */
[----:B------:R-:W-:Y:S02]  /*1510*/  FSEL R5, RZ, -23, P0 ;  /* 0xc1b80000ff057808 */ /* 0x000fe40000000000 */
[----:B------:R-:W-:Y:S01]  /*1520*/  ISETP.GT.U32.AND P0, PT, R9, 0x7f7fffff, PT ;  /* 0x7f7fffff0900780c */ /* 0x000fe20003f04070 */
[C---:B------:R-:W-:Y:S02]  /*1530*/  FFMA R8, R7.reuse, -R8, 0.14084610342979431152 ;  /* 0x3e1039f607087423 */ /* 0x040fe40000000808 */
[----:B------:R-:W-:Y:S02]  /*1540*/  FFMA R5, R6, 1.1920928955078125e-07, R5 ;  /* 0x3400000006057823 */ /* 0x000fe40000000005 */
[----:B------:R-:W-:-:S04]  /*1550*/  FFMA R8, R7, R8, -0.12148627638816833496 ;  /* 0xbdf8cdcc07087423 */ /* 0x000fc80000000008 */
[----:B------:R-:W-:-:S04]  /*1560*/  FFMA R8, R7, R8, 0.13980610668659210205 ;  /* 0x3e0f295507087423 */ /* 0x000fc80000000008 */
[----:B------:R-:W-:-:S04]  /*1570*/  FFMA R8, R7, R8, -0.16684235632419586182 ;  /* 0xbe2ad8b907087423 */ /* 0x000fc80000000008 */
[----:B------:R-:W-:-:S04]  /*1580*/  FFMA R8, R7, R8, 0.20012299716472625732 ;  /* 0x3e4ced0b07087423 */ /* 0x000fc80000000008 */
[----:B------:R-:W-:-:S04]  /*1590*/  FFMA R8, R7, R8, -0.24999669194221496582 ;  /* 0xbe7fff2207087423 */ /* 0x000fc80000000008 */
[----:B------:R-:W-:-:S04]  /*15a0*/  FFMA R8, R7, R8, 0.33333182334899902344 ;  /* 0x3eaaaa7807087423 */ /* 0x000fc80000000008 */
[----:B------:R-:W-:-:S04]  /*15b0*/  FFMA R8, R7, R8, -0.5 ;  /* 0xbf00000007087423 */ /* 0x000fc80000000008 */
[----:B------:R-:W-:-:S04]  /*15c0*/  FMUL R8, R7, R8 ;  /* 0x0000000807087220 */ /* 0x000fc80000400000 */
[----:B------:R-:W-:Y:S01]  /*15d0*/  FFMA R8, R7, R8, R7 ;  /* 0x0000000807087223 */ /* 0x000fe20000000007 */
[----:B------:R-:W-:Y:S06]  /*15e0*/  @!P1 EXIT ;  /* 0x000000000000994d */ /* 0x000fec0003800000 */
[C---:B------:R-:W-:Y:S01]  /*15f0*/  ISETP.GE.U32.AND P2, PT, R4.reuse, 0x8, PT ;  /* 0x000000080400780c */ /* 0x040fe20003f46070 */
[----:B------:R-:W-:Y:S02]  /*1600*/  IMAD.MOV.U32 R7, RZ, RZ, 0x7f800000 ;  /* 0x7f800000ff077424 */ /* 0x000fe400078e00ff */
[----:B------:R-:W-:Y:S01]  /*1610*/  FFMA R6, R5, 0.69314718246459960938, R8 ;  /* 0x3f31721805067823 */ /* 0x000fe20000000008 */
[----:B------:R-:W-:Y:S01]  /*1620*/  LOP3.LUT R15, R4, 0x7, RZ, 0xc0, !PT ;  /* 0x00000007040f7812 */ /* 0x000fe200078ec0ff */
[----:B------:R-:W-:Y:S02]  /*1630*/  HFMA2 R5, -RZ, RZ, 0, 0 ;  /* 0x00000000ff057431 */ /* 0x000fe400000001ff */
[C---:B------:R-:W-:Y:S01]  /*1640*/  @P0 FFMA R6, R9.reuse, R7, +INF ;  /* 0x7f80000009060423 */ /* 0x040fe20000000007 */
[----:B------:R-:W-:Y:S02]  /*1650*/  FSETP.NEU.AND P0, PT, R9, RZ, PT ;  /* 0x000000ff0900720b */ /* 0x000fe40003f0d000 */
[----:B------:R-:W-:-:S02]  /*1660*/  ISETP.NE.AND P1, PT, R15, RZ, PT ;  /* 0x000000ff0f00720c */ /* 0x000fc40003f25270 */
[----:B------:R-:W-:Y:S01]  /*1670*/  FSEL R6, R6, -INF , P0 ;  /* 0xff80000006067808 */ /* 0x000fe20000000000 */
[----:B------:R-:W-:Y:S10]  /*1680*/  @!P2 BRA `(.L_x_15) ;  /* 0x00000000009ca947 */ /* 0x000ff40003800000 */
[----:B------:R-:W-:Y:S02]  /*1690*/  LOP3.LUT R5, R4, 0x7ffffff8, RZ, 0xc0, !PT ;  /* 0x7ffffff804057812 */ /* 0x000fe400078ec0ff */
[----:B------:R-:W-:Y:S02]  /*16a0*/  IADD3 R4, PT, PT, R2, 0x10, RZ ;  /* 0x0000001002047810 */ /* 0x000fe40007ffe0ff */
[----:B------:R-:W-:-:S07]  /*16b0*/  IADD3 R7, PT, PT, -R5, RZ, RZ ;  /* 0x000000ff05077210 */ /* 0x000fce0007ffe1ff */
.L_x_16:
[----:B------:R-:W3:Y:S01]  /*16c0*/  LDS R8, [R4+-0x10] ;  /* 0xfffff00004087984 */ /* 0x000ee20000000800 */
[----:B------:R-:W-:-:S03]  /*16d0*/  VIADD R7, R7, 0x8 ;  /* 0x0000000807077836 */ /* 0x000fc60000000000 */
[----:B------:R-:W0:Y:S02]  /*16e0*/  LDS R10, [R4+-0xc] ;  /* 0xfffff400040a7984 */ /* 0x000e240000000800 */
[----:B------:R-:W-:Y:S02]  /*16f0*/  ISETP.NE.AND P0, PT, R7, RZ, PT ;  /* 0x000000ff0700720c */ /* 0x000fe40003f05270 */
[----:B------:R-:W1:Y:S04]  /*1700*/  LDS R12, [R4+-0x8] ;  /* 0xfffff800040c7984 */ /* 0x000e680000000800 */
[----:B------:R-:W4:Y:S04]  /*1710*/  LDS R14, [R4+-0x4] ;  /* 0xfffffc00040e7984 */ /* 0x000f280000000800 */
[----:B------:R-:W5:Y:S04]  /*1720*/  LDS R16, [R4] ;  /* 0x0000000004107984 */ /* 0x000f680000000800 */
[----:B------:R-:W2:Y:S04]  /*1730*/  LDS R18, [R4+0x4] ;  /* 0x0000040004127984 */ /* 0x000ea80000000800 */
[----:B------:R-:W2:Y:S04]  /*1740*/  LDS R20, [R4+0x8] ;  /* 0x0000080004147984 */ /* 0x000ea80000000800 */
[----:B------:R-:W2:Y:S01]  /*1750*/  LDS R22, [R4+0xc] ;  /* 0x00000c0004167984 */ /* 0x000ea20000000800 */
[--C-:B---3--:R-:W-:Y:S01]  /*1760*/  FADD R9, R8, -R3.reuse ;  /* 0x8000000308097221 */ /* 0x108fe20000000000 */
[----:B0-----:R-:W-:-:S03]  /*1770*/  FADD R11, R10, -R3 ;  /* 0x800000030a0b7221 */ /* 0x001fc60000000000 */
[----:B------:R-:W-:Y:S01]  /*1780*/  FADD R9, -R6, R9 ;  /* 0x0000000906097221 */ /* 0x000fe20000000100 */
[----:B-1----:R-:W-:Y:S01]  /*1790*/  FADD R13, R12, -R3 ;  /* 0x800000030c0d7221 */ /* 0x002fe20000000000 */
[----:B------:R-:W-:-:S03]  /*17a0*/  FADD R11, -R6, R11 ;  /* 0x0000000b060b7221 */ /* 0x000fc60000000100 */
[----:B------:R-:W-:Y:S01]  /*17b0*/  STS [R4+-0x10], R9 ;  /* 0xfffff00904007388 */ /* 0x000fe20000000800 */
[----:B----4-:R-:W-:Y:S01]  /*17c0*/  FADD R17, R14, -R3 ;  /* 0x800000030e117221 */ /* 0x010fe20000000000 */
[----:B------:R-:W-:Y:S02]  /*17d0*/  FADD R13, -R6, R13 ;  /* 0x0000000d060d7221 */ /* 0x000fe40000000100 */
[----:B------:R-:W-:Y:S01]  /*17e0*/  STS [R4+-0xc], R11 ;  /* 0xfffff40b04007388 */ /* 0x000fe20000000800 */
[----:B-----5:R-:W-:Y:S01]  /*17f0*/  FADD R19, R16, -R3 ;  /* 0x8000000310137221 */ /* 0x020fe20000000000 */
[----:B------:R-:W-:Y:S02]  /*1800*/  FADD R17, -R6, R17 ;  /* 0x0000001106117221 */ /* 0x000fe40000000100 */
[----:B------:R-:W-:Y:S01]  /*1810*/  STS [R4+-0x8], R13 ;  /* 0xfffff80d04007388 */ /* 0x000fe20000000800 */
[----:B--2---:R-:W-:Y:S01]  /*1820*/  FADD R21, R18, -R3 ;  /* 0x8000000312157221 */ /* 0x004fe20000000000 */
[----:B------:R-:W-:-:S02]  /*1830*/  FADD R19, -R6, R19 ;  /* 0x0000001306137221 */ /* 0x000fc40000000100 */
[----:B------:R-:W-:Y:S01]  /*1840*/  STS [R4+-0x4], R17 ;  /* 0xfffffc1104007388 */ /* 0x000fe20000000800 */
[----:B------:R-:W-:Y:S01]  /*1850*/  FADD R23, R20, -R3 ;  /* 0x8000000314177221 */ /* 0x000fe20000000000 */
[----:B------:R-:W-:Y:S02]  /*1860*/  FADD R21, -R6, R21 ;  /* 0x0000001506157221 */ /* 0x000fe40000000100 */
[----:B------:R-:W-:Y:S01]  /*1870*/  STS [R4], R19 ;  /* 0x0000001304007388 */ /* 0x000fe20000000800 */
[----:B------:R-:W-:Y:S01]  /*1880*/  FADD R25, R22, -R3 ;  /* 0x8000000316197221 */ /* 0x000fe20000000000 */
[C---:B------:R-:W-:Y:S02]  /*1890*/  FADD R23, -R6.reuse, R23 ;  /* 0x0000001706177221 */ /* 0x040fe40000000100 */
[----:B------:R-:W-:Y:S01]  /*18a0*/  STS [R4+0x4], R21 ;  /* 0x0000041504007388 */ /* 0x000fe20000000800 */
[----:B------:R-:W-:-:S03]  /*18b0*/  FADD R25, -R6, R25 ;  /* 0x0000001906197221 */ /* 0x000fc60000000100 */
[----:B------:R-:W-:Y:S04]  /*18c0*/  STS [R4+0x8], R23 ;  /* 0x0000081704007388 */ /* 0x000fe80000000800 */
[----:B------:R0:W-:Y:S02]  /*18d0*/  STS [R4+0xc], R25 ;  /* 0x00000c1904007388 */ /* 0x0001e40000000800 */
[----:B0-----:R-:W-:Y:S01]  /*18e0*/  IADD3 R4, PT, PT, R4, 0x20, RZ ;  /* 0x0000002004047810 */ /* 0x001fe20007ffe0ff */
[----:B------:R-:W-:Y:S06]  /*18f0*/  @P0 BRA `(.L_x_16) ;  /* 0xfffffffc00700947 */ /* 0x000fec000383ffff */
.L_x_15:
[----:B------:R-:W-:Y:S05]  /*1900*/  @!P1 BRA `(.L_x_17) ;  /* 0x0000000000ac9947 */ /* 0x000fea0003800000 */
[----:B------:R-:W0:Y:S01]  /*1910*/  LDC R16, c[0x0][0x384] ;  /* 0x0000e100ff107b82 */ /* 0x000e220000000800 */
[----:B------:R-:W-:Y:S02]  /*1920*/  ISETP.GE.U32.AND P0, PT, R15, 0x4, PT ;  /* 0x000000040f00780c */ /* 0x000fe40003f06070 */
[----:B0-----:R-:W-:-:S04]  /*1930*/  LOP3.LUT R17, R16, 0x3, RZ, 0xc0, !PT ;  /* 0x0000000310117812 */ /* 0x001fc800078ec0ff */
[----:B------:R-:W-:-:S07]  /*1940*/  ISETP.NE.AND P2, PT, R17, RZ, PT ;  /* 0x000000ff1100720c */ /* 0x000fce0003f45270 */
[----:B------:R-:W-:Y:S06]  /*1950*/  @!P0 BRA `(.L_x_18) ;  /* 0x0000000000488947 */ /* 0x000fec0003800000 */
[C---:B------:R-:W-:Y:S02]  /*1960*/  LEA R4, R5.reuse, R2, 0x2 ;  /* 0x0000000205047211 */ /* 0x040fe400078e10ff */
[----:B------:R-:W-:-:S03]  /*1970*/  IADD3 R5, PT, PT, R5, 0x4, RZ ;  /* 0x0000000405057810 */ /* 0x000fc60007ffe0ff */
[----:B------:R-:W3:Y:S04]  /*1980*/  LDS R8, [R4] ;  /* 0x0000000004087984 */ /* 0x000ee80000000800 */
[----:B------:R-:W0:Y:S04]  /*1990*/  LDS R10, [R4+0x4] ;  /* 0x00000400040a7984 */ /* 0x000e280000000800 */
[----:B------:R-:W1:Y:S04]  /*19a0*/  LDS R12, [R4+0x8] ;  /* 0x00000800040c7984 */ /* 0x000e680000000800 */
[----:B------:R-:W4:Y:S01]  /*19b0*/  LDS R14, [R4+0xc] ;  /* 0x00000c00040e7984 */ /* 0x000f220000000800 */
[--C-:B---3--:R-:W-:Y:S01]  /*19c0*/  FADD R7, R8, -R3.reuse ;  /* 0x8000000308077221 */ /* 0x108fe20000000000 */
[----:B0-----:R-:W-:-:S03]  /*19d0*/  FADD R9, R10, -R3 ;  /* 0x800000030a097221 */ /* 0x001fc60000000000 */
[----:B------:R-:W-:Y:S01]  /*19e0*/  FADD R7, -R6, R7 ;  /* 0x0000000706077221 */ /* 0x000fe20000000100 */
[----:B-1----:R-:W-:Y:S01]  /*19f0*/  FADD R11, R12, -R3 ;  /* 0x800000030c0b7221 */ /* 0x002fe20000000000 */
[----:B------:R-:W-:-:S03]  /*1a00*/  FADD R9, -R6, R9 ;  /* 0x0000000906097221 */ /* 0x000fc60000000100 */
[----:B------:R0:W-:Y:S01]  /*1a10*/  STS [R4], R7 ;  /* 0x0000000704007388 */ /* 0x0001e20000000800 */
[----:B----4-:R-:W-:Y:S01]  /*1a20*/  FADD R13, R14, -R3 ;  /* 0x800000030e0d7221 */ /* 0x010fe20000000000 */
[C---:B------:R-:W-:Y:S02]  /*1a30*/  FADD R11, -R6.reuse, R11 ;  /* 0x0000000b060b7221 */ /* 0x040fe40000000100 */
[----:B------:R0:W-:Y:S01]  /*1a40*/  STS [R4+0x4], R9 ;  /* 0x0000040904007388 */ /* 0x0001e20000000800 */
[----:B------:R-:W-:-:S03]  /*1a50*/  FADD R13, -R6, R13 ;  /* 0x0000000d060d7221 */ /* 0x000fc60000000100 */
[----:B------:R0:W-:Y:S04]  /*1a60*/  STS [R4+0x8], R11 ;  /* 0x0000080b04007388 */ /* 0x0001e80000000800 */
[----:B------:R0:W-:Y:S02]  /*1a70*/  STS [R4+0xc], R13 ;  /* 0x00000c0d04007388 */ /* 0x0001e40000000800 */
.L_x_18:
[----:B------:R-:W-:Y:S05]  /*1a80*/  @!P2 BRA `(.L_x_17) ;  /* 0x00000000004ca947 */ /* 0x000fea0003800000 */
[----:B------:R-:W-:Y:S02]  /*1a90*/  ISETP.NE.AND P0, PT, R17, 0x1, PT ;  /* 0x000000011100780c */ /* 0x000fe40003f05270 */
[----:B------:R-:W-:-:S04]  /*1aa0*/  LOP3.LUT R16, R16, 0x1, RZ, 0xc0, !PT ;  /* 0x0000000110107812 */ /* 0x000fc800078ec0ff */
[----:B------:R-:W-:-:S07]  /*1ab0*/  ISETP.NE.U32.AND P2, PT, R16, 0x1, PT ;  /* 0x000000011000780c */ /* 0x000fce0003f45070 */
[----:B------:R-:W-:Y:S06]  /*1ac0*/  @!P0 BRA `(.L_x_19) ;  /* 0x0000000000288947 */ /* 0x000fec0003800000 */
[C---:B------:R-:W-:Y:S01]  /*1ad0*/  IMAD R10, R5.reuse, 0x4, R2 ;  /* 0x00000004050a7824 */ /* 0x040fe200078e0202 */
[----:B------:R-:W-:-:S04]  /*1ae0*/  IADD3 R5, PT, PT, R5, 0x2, RZ ;  /* 0x0000000205057810 */ /* 0x000fc80007ffe0ff */
[----:B0-----:R-:W3:Y:S04]  /*1af0*/  LDS R4, [R10] ;  /* 0x000000000a047984 */ /* 0x001ee80000000800 */
[----:B------:R-:W0:Y:S01]  /*1b00*/  LDS R8, [R10+0x4] ;  /* 0x000004000a087984 */ /* 0x000e220000000800 */
[--C-:B---3--:R-:W-:Y:S01]  /*1b10*/  FADD R7, R4, -R3.reuse ;  /* 0x8000000304077221 */ /* 0x108fe20000000000 */
[----:B0-----:R-:W-:-:S03]  /*1b20*/  FADD R9, R8, -R3 ;  /* 0x8000000308097221 */ /* 0x001fc60000000000 */
[C---:B------:R-:W-:Y:S01]  /*1b30*/  FADD R7, -R6.reuse, R7 ;  /* 0x0000000706077221 */ /* 0x040fe20000000100 */
[----:B------:R-:W-:-:S04]  /*1b40*/  FADD R9, -R6, R9 ;  /* 0x0000000906097221 */ /* 0x000fc80000000100 */
[----:B------:R1:W-:Y:S04]  /*1b50*/  STS [R10], R7 ;  /* 0x000000070a007388 */ /* 0x0003e80000000800 */
[----:B------:R1:W-:Y:S02]  /*1b60*/  STS [R10+0x4], R9 ;  /* 0x000004090a007388 */ /* 0x0003e40000000800 */
.L_x_19:
[----:B------:R-:W-:-:S05]  /*1b70*/  @!P2 LEA R5, R5, R2, 0x2 ;  /* 0x000000020505a211 */ /* 0x000fca00078e10ff */
[----:B0-----:R-:W3:Y:S02]  /*1b80*/  @!P2 LDS R4, [R5] ;  /* 0x000000000504a984 */ /* 0x001ee40000000800 */
[----:B---3--:R-:W-:-:S04]  /*1b90*/  @!P2 FADD R3, R4, -R3 ;  /* 0x800000030403a221 */ /* 0x008fc80000000000 */
[----:B------:R-:W-:-:S05]  /*1ba0*/  @!P2 FADD R6, -R6, R3 ;  /* 0x000000030606a221 */ /* 0x000fca0000000100 */
[----:B------:R4:W-:Y:S02]  /*1bb0*/  @!P2 STS [R5], R6 ;  /* 0x000000060500a388 */ /* 0x0009e40000000800 */
.L_x_17:
[----:B01----:R-:W0:Y:S01]  /*1bc0*/  LDC R7, c[0x0][0x384] ;  /* 0x0000e100ff077b82 */ /* 0x003e220000000800 */
[----:B---3--:R-:W-:Y:S02]  /*1bd0*/  MOV R3, RZ ;  /* 0x000000ff00037202 */ /* 0x008fe40000000f00 */
[----:B0-----:R-:W-:Y:S01]  /*1be0*/  ISETP.GE.U32.AND P0, PT, R7, 0x8, PT ;  /* 0x000000080700780c */ /* 0x001fe20003f06070 */
[----:B------:R-:W-:-:S12]  /*1bf0*/  IMAD R0, R0, R7, RZ ;  /* 0x0000000700007224 */ /* 0x000fd800078e02ff */
[----:B------:R-:W-:Y:S05]  /*1c00*/  @!P0 BRA `(.L_x_20) ;  /* 0x00000000007c8947 */ /* 0x000fea0003800000 */
[----:B------:R-:W0:Y:S01]  /*1c10*/  LDCU.64 UR4, c[0x0][0x388] ;  /* 0x00007100ff0477ac */ /* 0x000e220008000a00 */
[----:B------:R-:W-:Y:S01]  /*1c20*/  LOP3.LUT R3, R7, 0x7ffffff8, RZ, 0xc0, !PT ;  /* 0x7ffffff807037812 */ /* 0x000fe200078ec0ff */
[----:B------:R-:W-:Y:S01]  /*1c30*/  VIADD R8, R2, 0x10 ;  /* 0x0000001002087836 */ /* 0x000fe20000000000 */
[----:B------:R-:W-:Y:S02]  /*1c40*/  MOV R9, R0 ;  /* 0x0000000000097202 */ /* 0x000fe40000000f00 */
[----:B----4-:R-:W-:Y:S01]  /*1c50*/  IADD3 R6, PT, PT, -R3, RZ, RZ ;  /* 0x000000ff03067210 */ /* 0x010fe20007ffe1ff */
[----:B0-----:R-:W-:-:S04]  /*1c60*/  UIADD3 UR4, UP0, UPT, UR4, 0x10, URZ ;  /* 0x0000001004047890 */ /* 0x001fc8000ff1e0ff */
[----:B------:R-:W-:-:S12]  /*1c70*/  UIADD3.X UR5, UPT, UPT, URZ, UR5, URZ, UP0, !UPT ;  /* 0x00000005ff057290 */ /* 0x000fd800087fe4ff */
.L_x_21:
[----:B0-----:R-:W0:Y:S01]  /*1c80*/  LDS R11, [R8+-0x10] ;  /* 0xfffff000080b7984 */ /* 0x001e220000000800 */
[----:B------:R-:W-:Y:S01]  /*1c90*/  MOV R4, UR4 ;  /* 0x0000000400047c02 */ /* 0x000fe20008000f00 */
[----:B------:R-:W-:Y:S01]  /*1ca0*/  IMAD.U32 R5, RZ, RZ, UR5 ;  /* 0x00000005ff057e24 */ /* 0x000fe2000f8e00ff */
[----:B------:R-:W-:Y:S01]  /*1cb0*/  IADD3 R6, PT, PT, R6, 0x8, RZ ;  /* 0x0000000806067810 */ /* 0x000fe20007ffe0ff */
[----:B------:R-:W1:Y:S02]  /*1cc0*/  LDS R13, [R8+-0xc] ;  /* 0xfffff400080d7984 */ /* 0x000e640000000800 */
[C---:B------:R-:W-:Y:S01]  /*1cd0*/  IMAD.WIDE R4, R9.reuse, 0x4, R4 ;  /* 0x0000000409047825 */ /* 0x040fe200078e0204 */
[----:B------:R-:W-:Y:S01]  /*1ce0*/  ISETP.NE.AND P0, PT, R6, RZ, PT ;  /* 0x000000ff0600720c */ /* 0x000fe20003f05270 */
[----:B------:R-:W3:Y:S01]  /*1cf0*/  LDS R17, [R8+-0x8] ;  /* 0xfffff80008117984 */ /* 0x000ee20000000800 */
[----:B------:R-:W-:-:S03]  /*1d00*/  IADD3 R9, PT, PT, R9, 0x8, RZ ;  /* 0x0000000809097810 */ /* 0x000fc60007ffe0ff */
[----:B------:R-:W4:Y:S04]  /*1d10*/  LDS R19, [R8+-0x4] ;  /* 0xfffffc0008137984 */ /* 0x000f280000000800 */
[----:B------:R-:W5:Y:S04]  /*1d20*/  LDS R21, [R8] ;  /* 0x0000000008157984 */ /* 0x000f680000000800 */
[----:B------:R-:W2:Y:S04]  /*1d30*/  LDS R23, [R8+0x4] ;  /* 0x0000040008177984 */ /* 0x000ea80000000800 */
[----:B------:R-:W2:Y:S04]  /*1d40*/  LDS R25, [R8+0x8] ;  /* 0x0000080008197984 */ /* 0x000ea80000000800 */
[----:B------:R0:W2:Y:S02]  /*1d50*/  LDS R27, [R8+0xc] ;  /* 0x00000c00081b7984 */ /* 0x0000a40000000800 */
[----:B0-----:R-:W-:-:S02]  /*1d60*/  IADD3 R8, PT, PT, R8, 0x20, RZ ;  /* 0x0000002008087810 */ /* 0x001fc40007ffe0ff */
[----:B------:R0:W-:Y:S04]  /*1d70*/  STG.E desc[UR12][R4.64+-0x10], R11 ;  /* 0xfffff00b04007986 */ /* 0x0001e8000c10190c */
[----:B-1----:R0:W-:Y:S04]  /*1d80*/  STG.E desc[UR12][R4.64+-0xc], R13 ;  /* 0xfffff40d04007986 */ /* 0x0021e8000c10190c */
[----:B---3--:R0:W-:Y:S04]  /*1d90*/  STG.E desc[UR12][R4.64+-0x8], R17 ;  /* 0xfffff81104007986 */ /* 0x0081e8000c10190c */
[----:B----4-:R0:W-:Y:S04]  /*1da0*/  STG.E desc[UR12][R4.64+-0x4], R19 ;  /* 0xfffffc1304007986 */ /* 0x0101e8000c10190c */
[----:B-----5:R0:W-:Y:S04]  /*1db0*/  STG.E desc[UR12][R4.64], R21 ;  /* 0x0000001504007986 */ /* 0x0201e8000c10190c */
[----:B--2---:R0:W-:Y:S04]  /*1dc0*/  STG.E desc[UR12][R4.64+0x4], R23 ;  /* 0x0000041704007986 */ /* 0x0041e8000c10190c */
[----:B------:R0:W-:Y:S04]  /*1dd0*/  STG.E desc[UR12][R4.64+0x8], R25 ;  /* 0x0000081904007986 */ /* 0x0001e8000c10190c */
[----:B------:R0:W-:Y:S01]  /*1de0*/  STG.E desc[UR12][R4.64+0xc], R27 ;  /* 0x00000c1b04007986 */ /* 0x0001e2000c10190c */
[----:B------:R-:W-:Y:S05]  /*1df0*/  @P0 BRA `(.L_x_21) ;  /* 0xfffffffc00a00947 */ /* 0x000fea000383ffff */
.L_x_20:
[----:B------:R-:W-:Y:S05]  /*1e00*/  @!P1 EXIT ;  /* 0x000000000000994d */ /* 0x000fea0003800000 */
[----:B------:R-:W-:Y:S02]  /*1e10*/  ISETP.GE.U32.AND P0, PT, R15, 0x4, PT ;  /* 0x000000040f00780c */ /* 0x000fe40003f06070 */
[----:B------:R-:W-:-:S04]  /*1e20*/  LOP3.LUT R8, R7, 0x3, RZ, 0xc0, !PT ;  /* 0x0000000307087812 */ /* 0x000fc800078ec0ff */
[----:B------:R-:W-:-:S07]  /*1e30*/  ISETP.NE.AND P1, PT, R8, RZ, PT ;  /* 0x000000ff0800720c */ /* 0x000fce0003f25270 */
[----:B------:R-:W-:Y:S06]  /*1e40*/  @!P0 BRA `(.L_x_22) ;  /* 0x0000000000348947 */ /* 0x000fec0003800000 */
[C---:B----4-:R-:W-:Y:S01]  /*1e50*/  IMAD R6, R3.reuse, 0x4, R2 ;  /* 0x0000000403067824 */ /* 0x050fe200078e0202 */
[----:B0-----:R-:W0:Y:S01]  /*1e60*/  LDC.64 R4, c[0x0][0x388] ;  /* 0x0000e200ff047b82 */ /* 0x001e220000000a00 */
[----:B------:R-:W-:Y:S02]  /*1e70*/  IADD3 R11, PT, PT, R0, R3, RZ ;  /* 0x00000003000b7210 */ /* 0x000fe40007ffe0ff */
[----:B------:R-:W-:Y:S01]  /*1e80*/  IADD3 R3, PT, PT, R3, 0x4, RZ ;  /* 0x0000000403037810 */ /* 0x000fe20007ffe0ff */
[----:B------:R-:W1:Y:S04]  /*1e90*/  LDS R9, [R6] ;  /* 0x0000000006097984 */ /* 0x000e680000000800 */
[----:B------:R-:W3:Y:S04]  /*1ea0*/  LDS R13, [R6+0x4] ;  /* 0x00000400060d7984 */ /* 0x000ee80000000800 */
[----:B------:R-:W4:Y:S04]  /*1eb0*/  LDS R15, [R6+0x8] ;  /* 0x00000800060f7984 */ /* 0x000f280000000800 */
[----:B------:R-:W5:Y:S01]  /*1ec0*/  LDS R17, [R6+0xc] ;  /* 0x00000c0006117984 */ /* 0x000f620000000800 */
[----:B0-----:R-:W-:-:S05]  /*1ed0*/  IMAD.WIDE R4, R11, 0x4, R4 ;  /* 0x000000040b047825 */ /* 0x001fca00078e0204 */
[----:B-1----:R1:W-:Y:S04]  /*1ee0*/  STG.E desc[UR12][R4.64], R9 ;  /* 0x0000000904007986 */ /* 0x0023e8000c10190c */
[----:B---3--:R1:W-:Y:S04]  /*1ef0*/  STG.E desc[UR12][R4.64+0x4], R13 ;  /* 0x0000040d04007986 */ /* 0x0083e8000c10190c */
[----:B----4-:R1:W-:Y:S04]  /*1f00*/  STG.E desc[UR12][R4.64+0x8], R15 ;  /* 0x0000080f04007986 */ /* 0x0103e8000c10190c */
[----:B-----5:R1:W-:Y:S02]  /*1f10*/  STG.E desc[UR12][R4.64+0xc], R17 ;  /* 0x00000c1104007986 */ /* 0x0203e4000c10190c */
.L_x_22:
[----:B------:R-:W-:Y:S05]  /*1f20*/  @!P1 EXIT ;  /* 0x000000000000994d */ /* 0x000fea0003800000 */
[----:B------:R-:W-:Y:S02]  /*1f30*/  ISETP.NE.AND P0, PT, R8, 0x1, PT ;  /* 0x000000010800780c */ /* 0x000fe40003f05270 */
[----:B------:R-:W-:-:S04]  /*1f40*/  LOP3.LUT R7, R7, 0x1, RZ, 0xc0, !PT ;  /* 0x0000000107077812 */ /* 0x000fc800078ec0ff */
[----:B------:R-:W-:-:S07]  /*1f50*/  ISETP.NE.U32.AND P1, PT, R7, 0x1, PT ;  /* 0x000000010700780c */ /* 0x000fce0003f25070 */
[----:B------:R-:W-:Y:S06]  /*1f60*/  @!P0 BRA `(.L_x_23) ;  /* 0x0000000000248947 */ /* 0x000fec0003800000 */
[C---:B----4-:R-:W-:Y:S01]  /*1f70*/  LEA R6, R3.reuse, R2, 0x2 ;  /* 0x0000000203067211 */ /* 0x050fe200078e10ff */
[----:B01----:R-:W0:Y:S01]  /*1f80*/  LDC.64 R4, c[0x0][0x388] ;  /* 0x0000e200ff047b82 */ /* 0x003e220000000a00 */
[----:B------:R-:W-:Y:S01]  /*1f90*/  IMAD.IADD R9, R0, 0x1, R3 ;  /* 0x0000000100097824 */ /* 0x000fe200078e0203 */
[----:B------:R-:W-:Y:S02]  /*1fa0*/  IADD3 R3, PT, PT, R3, 0x2, RZ ;  /* 0x0000000203037810 */ /* 0x000fe40007ffe0ff */
[----:B------:R-:W1:Y:S04]  /*1fb0*/  LDS R7, [R6] ;  /* 0x0000000006077984 */ /* 0x000e680000000800 */
[----:B------:R-:W3:Y:S01]  /*1fc0*/  LDS R11, [R6+0x4] ;  /* 0x00000400060b7984 */ /* 0x000ee20000000800 */
[----:B0-----:R-:W-:-:S05]  /*1fd0*/  IMAD.WIDE R4, R9, 0x4, R4 ;  /* 0x0000000409047825 */ /* 0x001fca00078e0204 */
[----:B-1----:R0:W-:Y:S04]  /*1fe0*/  STG.E desc[UR12][R4.64], R7 ;  /* 0x0000000704007986 */ /* 0x0021e8000c10190c */
[----:B---3--:R0:W-:Y:S02]  /*1ff0*/  STG.E desc[UR12][R4.64+0x4], R11 ;  /* 0x0000040b04007986 */ /* 0x0081e4000c10190c */
.L_x_23:
[----:B------:R-:W-:Y:S05]  /*2000*/  @P1 EXIT ;  /* 0x000000000000194d */ /* 0x000fea0003800000 */
[----:B----4-:R-:W-:Y:S01]  /*2010*/  LEA R6, R3, R2, 0x2 ;  /* 0x0000000203067211 */ /* 0x010fe200078e10ff */
[----:B01----:R-:W2:Y:S01]  /*2020*/  LDC.64 R4, c[0x0][0x388] ;  /* 0x0000e200ff047b82 */ /* 0x003ea20000000a00 */
[----:B------:R-:W-:-:S03]  /*2030*/  IADD3 R3, PT, PT, R0, R3, RZ ;  /* 0x0000000300037210 */ /* 0x000fc60007ffe0ff */
[----:B------:R-:W0:Y:S02]  /*2040*/  LDS R7, [R6] ;  /* 0x0000000006077984 */ /* 0x000e240000000800 */
[----:B--2---:R-:W-:-:S05]  /*2050*/  IMAD.WIDE R2, R3, 0x4, R4 ;  /* 0x0000000403027825 */ /* 0x004fca00078e0204 */
[----:B0-----:R-:W-:Y:S01]  /*2060*/  STG.E desc[UR12][R2.64], R7 ;  /* 0x0000000702007986 */ /* 0x001fe2000c10190c */
[----:B------:R-:W-:Y:S05]  /*2070*/  EXIT ;  /* 0x000000000000794d */ /* 0x000fea0003800000 */
.L_x_24:
[----:B------:R-:W-:-:S00]  /*2080*/  BRA `(.L_x_24) ;  /* 0xfffffffc00fc7947 */ /* 0x000fc0000383ffff */
[----:B------:R-:W-:-:S00]  /*2090*/  NOP ;  /* 0x0000000000007918 */ /* 0x000fc00000000000 */
        /* <DEDUP_REMOVED lines=14> */
.L_x_83:


//--------------------- .text._Z3AX_iPfS_PiS0_S_i --------------------------
	.section	.text._Z3AX_iPfS_PiS0_S_i,"ax",@progbits
	.align	128
        .global         _Z3AX_iPfS_PiS0_S_i
        .type           _Z3AX_iPfS_PiS0_S_i,@function
        .size           _Z3AX_iPfS_PiS0_S_i,(.L_x_84 - _Z3AX_iPfS_PiS0_S_i)
        .other          _Z3AX_iPfS_PiS0_S_i,@"STO_CUDA_ENTRY STV_DEFAULT"
_Z3AX_iPfS_PiS0_S_i:
.text._Z3AX_iPfS_PiS0_S_i:
[----:B------:R-:W-:Y:S01]  /*0000*/  LDC R1, c[0x0][0x37c] ;  /* 0x0000df00ff017b82 */ /* 0x000fe20000000800 */
[----:B------:R-:W0:Y:S07]  /*0010*/  S2R R5, SR_TID.X ;  /* 0x0000000000057919 */ /* 0x000e2e0000002100 */
[----:B------:R-:W0:Y:S01]  /*0020*/  S2UR UR4, SR_CTAID.X ;  /* 0x00000000000479c3 */ /* 0x000e220000002500 */
[----:B------:R-:W1:Y:S07]  /*0030*/  LDCU UR5, c[0x0][0x3b0] ;  /* 0x00007600ff0577ac */ /* 0x000e6e0008000800 */
[----:B------:R-:W0:Y:S02]  /*0040*/  LDC R0, c[0x0][0x360] ;  /* 0x0000d800ff007b82 */ /* 0x000e240000000800 */
[----:B0-----:R-:W-:-:S05]  /*0050*/  IMAD R5, R0, UR4, R5 ;  /* 0x0000000400057c24 */ /* 0x001fca000f8e0205 */
[----:B-1----:R-:W-:-:S13]  /*0060*/  ISETP.GE.AND P0, PT, R5, UR5, PT ;  /* 0x0000000505007c0c */ /* 0x002fda000bf06270 */
[----:B------:R-:W-:Y:S05]  /*0070*/  @P0 EXIT ;  /* 0x000000000000094d */ /* 0x000fea0003800000 */
[----:B------:R-:W0:Y:S01]  /*0080*/  LDC.64 R2, c[0x0][0x398] ;  /* 0x0000e600ff027b82 */ /* 0x000e220000000a00 */
[----:B------:R-:W1:Y:S01]  /*0090*/  LDCU.64 UR4, c[0x0][0x358] ;  /* 0x00006b00ff0477ac */ /* 0x000e620008000a00 */
[----:B0-----:R-:W-:-:S05]  /*00a0*/  IMAD.WIDE R2, R5, 0x4, R2 ;  /* 0x0000000405027825 */ /* 0x001fca00078e0202 */
[----:B-1----:R-:W2:Y:S04]  /*00b0*/  LDG.E R0, desc[UR4][R2.64] ;  /* 0x0000000402007981 */ /* 0x002ea8000c1e1900 */
[----:B------:R-:W2:Y:S02]  /*00c0*/  LDG.E R7, desc[UR4][R2.64+0x4] ;  /* 0x0000040402077981 */ /* 0x000ea4000c1e1900 */
[----:B--2---:R-:W-:-:S04]  /*00d0*/  IADD3 R4, PT, PT, -R0, R7, RZ ;  /* 0x0000000700047210 */ /* 0x004fc80007ffe1ff */
[----:B------:R-:W-:-:S13]  /*00e0*/  ISETP.GE.AND P0, PT, R4, 0x1, PT ;  /* 0x000000010400780c */ /* 0x000fda0003f06270 */
[----:B------:R-:W-:Y:S05]  /*00f0*/  @!P0 EXIT ;  /* 0x000000000000894d */ /* 0x000fea0003800000 */
[----:B------:R-:W0:Y:S02]  /*0100*/  LDC R2, c[0x0][0x380] ;  /* 0x0000e000ff027b82 */ /* 0x000e240000000800 */
[----:B0-----:R-:W-:-:S13]  /*0110*/  ISETP.GE.AND P0, PT, R2, 0x1, PT ;  /* 0x000000010200780c */ /* 0x001fda0003f06270 */
[----:B------:R-:W-:Y:S05]  /*0120*/  @!P0 EXIT ;  /* 0x000000000000894d */ /* 0x000fea0003800000 */
[C---:B------:R-:W-:Y:S01]  /*0130*/  LOP3.LUT R6, R2.reuse, 0x7ffffff8, RZ, 0xc0, !PT ;  /* 0x7ffffff802067812 */ /* 0x040fe200078ec0ff */
[----:B------:R-:W-:Y:S01]  /*0140*/  IMAD R5, R5, R2, RZ ;  /* 0x0000000205057224 */ /* 0x000fe200078e02ff */
[C---:B------:R-:W-:Y:S01]  /*0150*/  LOP3.LUT R17, R2.reuse, 0x7, RZ, 0xc0, !PT ;  /* 0x0000000702117812 */ /* 0x040fe200078ec0ff */
[----:B------:R-:W-:Y:S01]  /*0160*/  IMAD.MOV.U32 R9, RZ, RZ, RZ ;  /* 0x000000ffff097224 */ /* 0x000fe200078e00ff */
[----:B------:R-:W-:Y:S02]  /*0170*/  LOP3.LUT R7, R2, 0x3, RZ, 0xc0, !PT ;  /* 0x0000000302077812 */ /* 0x000fe400078ec0ff */
[----:B------:R-:W-:-:S07]  /*0180*/  IADD3 R8, PT, PT, -R6, RZ, RZ ;  /* 0x000000ff06087210 */ /* 0x000fce0007ffe1ff */
.L_x_29:
[----:B------:R-:W0:Y:S01]  /*0190*/  LDCU.128 UR8, c[0x0][0x3a0] ;  /* 0x00007400ff0877ac */ /* 0x000e220008000c00 */
[C---:B------:R-:W-:Y:S01]  /*01a0*/  IADD3 R3, P0, PT, R0.reuse, R9, RZ ;  /* 0x0000000900037210 */ /* 0x040fe20007f1e0ff */
[----:B-12---:R-:W1:Y:S03]  /*01b0*/  LDC R13, c[0x0][0x380] ;  /* 0x0000e000ff0d7b82 */ /* 0x006e660000000800 */
[----:B---3--:R-:W-:Y:S01]  /*01c0*/  LEA.HI.X.SX32 R10, R0, RZ, 0x1, P0 ;  /* 0x000000ff000a7211 */ /* 0x008fe200000f0eff */
[----:B------:R-:W-:-:S03]  /*01d0*/  IMAD.SHL.U32 R2, R3, 0x4, RZ ;  /* 0x0000000403027824 */ /* 0x000fc600078e00ff */
[----:B------:R-:W-:Y:S02]  /*01e0*/  SHF.L.U64.HI R3, R3, 0x2, R10 ;  /* 0x0000000203037819 */ /* 0x000fe4000001020a */
[----:B0-----:R-:W-:-:S04]  /*01f0*/  IADD3 R10, P0, PT, R2, UR8, RZ ;  /* 0x00000008020a7c10 */ /* 0x001fc8000ff1e0ff */
[----:B------:R-:W-:-:S05]  /*0200*/  IADD3.X R11, PT, PT, R3, UR9, RZ, P0, !PT ;  /* 0x00000009030b7c10 */ /* 0x000fca00087fe4ff */
[----:B------:R-:W2:Y:S01]  /*0210*/  LDG.E R10, desc[UR4][R10.64] ;  /* 0x000000040a0a7981 */ /* 0x000ea2000c1e1900 */
[----:B-1----:R-:W-:Y:S01]  /*0220*/  ISETP.GE.U32.AND P1, PT, R13, 0x8, PT ;  /* 0x000000080d00780c */ /* 0x002fe20003f26070 */
[----:B------:R-:W-:Y:S01]  /*0230*/  IMAD.MOV.U32 R16, RZ, RZ, RZ ;  /* 0x000000ffff107224 */ /* 0x000fe200078e00ff */
[----:B------:R-:W-:Y:S02]  /*0240*/  IADD3 R2, P2, PT, R2, UR10, RZ ;  /* 0x0000000a02027c10 */ /* 0x000fe4000ff5e0ff */
[----:B------:R-:W-:Y:S02]  /*0250*/  IADD3 R9, PT, PT, R9, 0x1, RZ ;  /* 0x0000000109097810 */ /* 0x000fe40007ffe0ff */
[----:B------:R-:W-:Y:S02]  /*0260*/  IADD3.X R3, PT, PT, R3, UR11, RZ, P2, !PT ;  /* 0x0000000b03037c10 */ /* 0x000fe400097fe4ff */
[----:B------:R-:W-:Y:S01]  /*0270*/  ISETP.NE.AND P0, PT, R9, R4, PT ;  /* 0x000000040900720c */ /* 0x000fe20003f05270 */
[----:B--2---:R-:W-:-:S04]  /*0280*/  IMAD R12, R10, R13, RZ ;  /* 0x0000000d0a0c7224 */ /* 0x004fc800078e02ff */
[----:B------:R-:W-:Y:S08]  /*0290*/  @!P1 BRA `(.L_x_25) ;  /* 0x0000000000d49947 */ /* 0x000ff00003800000 */
[----:B------:R-:W-:Y:S01]  /*02a0*/  MOV R21, R5 ;  /* 0x0000000500157202 */ /* 0x000fe20000000f00 */
[----:B------:R-:W-:Y:S01]  /*02b0*/  IMAD.MOV.U32 R19, RZ, RZ, R12 ;  /* 0x000000ffff137224 */ /* 0x000fe200078e000c */
[----:B------:R-:W-:-:S07]  /*02c0*/  MOV R16, R8 ;  /* 0x0000000800107202 */ /* 0x000fce0000000f00 */
.L_x_26:
[----:B------:R-:W0:Y:S01]  /*02d0*/  LDC.64 R14, c[0x0][0x388] ;  /* 0x0000e200ff0e7b82 */ /* 0x000e220000000a00 */
[----:B---3--:R-:W2:Y:S07]  /*02e0*/  LDG.E R23, desc[UR4][R2.64] ;  /* 0x0000000402177981 */ /* 0x008eae000c1e1900 */
[----:B------:R-:W1:Y:S01]  /*02f0*/  LDC.64 R10, c[0x0][0x390] ;  /* 0x0000e400ff0a7b82 */ /* 0x000e620000000a00 */
[----:B0-----:R-:W-:-:S05]  /*0300*/  IMAD.WIDE R14, R19, 0x4, R14 ;  /* 0x00000004130e7825 */ /* 0x001fca00078e020e */
[----:B------:R-:W2:Y:S01]  /*0310*/  LDG.E R18, desc[UR4][R14.64] ;  /* 0x000000040e127981 */ /* 0x000ea2000c1e1900 */
[----:B-1----:R-:W-:-:S05]  /*0320*/  IMAD.WIDE R10, R21, 0x4, R10 ;  /* 0x00000004150a7825 */ /* 0x002fca00078e020a */
[----:B------:R-:W2:Y:S04]  /*0330*/  LDG.E R25, desc[UR4][R10.64] ;  /* 0x000000040a197981 */ /* 0x000ea8000c1e1900 */
[----:B------:R-:W3:Y:S04]  /*0340*/  LDG.E R27, desc[UR4][R10.64+0x4] ;  /* 0x000004040a1b7981 */ /* 0x000ee8000c1e1900 */
[----:B------:R-:W4:Y:S01]  /*0350*/  LDG.E R29, desc[UR4][R10.64+0x8] ;  /* 0x000008040a1d7981 */ /* 0x000f22000c1e1900 */
[----:B--2---:R-:W-:-:S05]  /*0360*/  FFMA R23, R18, R23, R25 ;  /* 0x0000001712177223 */ /* 0x004fca0000000019 */
[----:B------:R0:W-:Y:S04]  /*0370*/  STG.E desc[UR4][R10.64], R23 ;  /* 0x000000170a007986 */ /* 0x0001e8000c101904 */
[----:B------:R-:W3:Y:S04]  /*0380*/  LDG.E R18, desc[UR4][R14.64+0x4] ;  /* 0x000004040e127981 */ /* 0x000ee8000c1e1900 */
[----:B------:R-:W3:Y:S02]  /*0390*/  LDG.E R25, desc[UR4][R2.64] ;  /* 0x0000000402197981 */ /* 0x000ee4000c1e1900 */
[----:B---3--:R-:W-:-:S05]  /*03a0*/  FFMA R25, R18, R25, R27 ;  /* 0x0000001912197223 */ /* 0x008fca000000001b */
[----:B------:R1:W-:Y:S04]  /*03b0*/  STG.E desc[UR4][R10.64+0x4], R25 ;  /* 0x000004190a007986 */ /* 0x0003e8000c101904 */
[----:B------:R-:W4:Y:S04]  /*03c0*/  LDG.E R18, desc[UR4][R14.64+0x8] ;  /* 0x000008040e127981 */ /* 0x000f28000c1e1900 */
[----:B------:R-:W4:Y:S02]  /*03d0*/  LDG.E R27, desc[UR4][R2.64] ;  /* 0x00000004021b7981 */ /* 0x000f24000c1e1900 */
[----:B----4-:R-:W-:-:S02]  /*03e0*/  FFMA R27, R18, R27, R29 ;  /* 0x0000001b121b7223 */ /* 0x010fc4000000001d */
[----:B------:R-:W2:Y:S04]  /*03f0*/  LDG.E R29, desc[UR4][R10.64+0xc] ;  /* 0x00000c040a1d7981 */ /* 0x000ea8000c1e1900 */
[----:B------:R3:W-:Y:S04]  /*0400*/  STG.E desc[UR4][R10.64+0x8], R27 ;  /* 0x0000081b0a007986 */ /* 0x0007e8000c101904 */
[----:B------:R-:W2:Y:S04]  /*0410*/  LDG.E R18, desc[UR4][R14.64+0xc] ;  /* 0x00000c040e127981 */ /* 0x000ea8000c1e1900 */
[----:B0-----:R-:W2:Y:S02]  /*0420*/  LDG.E R23, desc[UR4][R2.64] ;  /* 0x0000000402177981 */ /* 0x001ea4000c1e1900 */
[----:B--2---:R-:W-:-:S02]  /*0430*/  FFMA R23, R18, R23, R29 ;  /* 0x0000001712177223 */ /* 0x004fc4000000001d */
[----:B------:R-:W2:Y:S04]  /*0440*/  LDG.E R29, desc[UR4][R10.64+0x10] ;  /* 0x000010040a1d7981 */ /* 0x000ea8000c1e1900 */
[----:B------:R0:W-:Y:S04]  /*0450*/  STG.E desc[UR4][R10.64+0xc], R23 ;  /* 0x00000c170a007986 */ /* 0x0001e8000c101904 */
[----:B------:R-:W2:Y:S04]  /*0460*/  LDG.E R18, desc[UR4][R14.64+0x10] ;  /* 0x000010040e127981 */ /* 0x000ea8000c1e1900 */
[----:B-1----:R-:W2:Y:S02]  /*0470*/  LDG.E R25, desc[UR4][R2.64] ;  /* 0x0000000402197981 */ /* 0x002ea4000c1e1900 */
[----:B--2---:R-:W-:-:S02]  /*0480*/  FFMA R25, R18, R25, R29 ;  /* 0x0000001912197223 */ /* 0x004fc4000000001d */
[----:B------:R-:W2:Y:S04]  /*0490*/  LDG.E R29, desc[UR4][R10.64+0x14] ;  /* 0x000014040a1d7981 */ /* 0x000ea8000c1e1900 */
[----:B------:R1:W-:Y:S04]  /*04a0*/  STG.E desc[UR4][R10.64+0x10], R25 ;  /* 0x000010190a007986 */ /* 0x0003e8000c101904 */
[----:B------:R-:W2:Y:S04]  /*04b0*/  LDG.E R18, desc[UR4][R14.64+0x14] ;  /* 0x000014040e127981 */ /* 0x000ea8000c1e1900 */
[----:B---3--:R-:W2:Y:S02]  /*04c0*/  LDG.E R27, desc[UR4][R2.64] ;  /* 0x00000004021b7981 */ /* 0x008ea4000c1e1900 */
[----:B--2---:R-:W-:-:S02]  /*04d0*/  FFMA R27, R18, R27, R29 ;  /* 0x0000001b121b7223 */ /* 0x004fc4000000001d */
        /* <DEDUP_REMOVED lines=8> */
[----:B-1----:R-:W2:Y:S01]  /*0560*/  LDG.E R25, desc[UR4][R2.64] ;  /* 0x0000000402197981 */ /* 0x002ea2000c1e1900 */
[----:B------:R-:W-:-:S04]  /*0570*/  IADD3 R16, PT, PT, R16, 0x8, RZ ;  /* 0x0000000810107810 */ /* 0x000fc80007ffe0ff */
[----:B------:R-:W-:Y:S01]  /*0580*/  ISETP.NE.AND P1, PT, R16, RZ, PT ;  /* 0x000000ff1000720c */ /* 0x000fe20003f25270 */
[----:B------:R-:W-:Y:S01]  /*0590*/  VIADD R19, R19, 0x8 ;  /* 0x0000000813137836 */ /* 0x000fe20000000000 */
[----:B------:R-:W-:Y:S01]  /*05a0*/  IADD3 R21, PT, PT, R21, 0x8, RZ ;  /* 0x0000000815157810 */ /* 0x000fe20007ffe0ff */
[----:B--2---:R-:W-:-:S05]  /*05b0*/  FFMA R25, R18, R25, R29 ;  /* 0x0000001912197223 */ /* 0x004fca000000001d */
[----:B------:R3:W-:Y:S05]  /*05c0*/  STG.E desc[UR4][R10.64+0x1c], R25 ;  /* 0x00001c190a007986 */ /* 0x0007ea000c101904 */
[----:B------:R-:W-:Y:S05]  /*05d0*/  @P1 BRA `(.L_x_26) ;  /* 0xfffffffc003c1947 */ /* 0x000fea000383ffff */
[----:B------:R-:W-:-:S07]  /*05e0*/  MOV R16, R6 ;  /* 0x0000000600107202 */ /* 0x000fce0000000f00 */
.L_x_25:
[----:B------:R-:W-:-:S13]  /*05f0*/  ISETP.NE.AND P1, PT, R17, RZ, PT ;  /* 0x000000ff1100720c */ /* 0x000fda0003f25270 */
[----:B------:R-:W-:Y:S05]  /*0600*/  @!P1 BRA `(.L_x_27) ;  /* 0x0000000000f89947 */ /* 0x000fea0003800000 */
[----:B---3--:R-:W-:Y:S01]  /*0610*/  VIADD R10, R17, 0xffffffff ;  /* 0xffffffff110a7836 */ /* 0x008fe20000000000 */
[----:B------:R-:W-:-:S04]  /*0620*/  ISETP.NE.AND P2, PT, R7, RZ, PT ;  /* 0x000000ff0700720c */ /* 0x000fc80003f45270 */
[----:B------:R-:W-:-:S13]  /*0630*/  ISETP.GE.U32.AND P1, PT, R10, 0x3, PT ;  /* 0x000000030a00780c */ /* 0x000fda0003f26070 */
[----:B------:R-:W-:Y:S05]  /*0640*/  @!P1 BRA `(.L_x_28) ;  /* 0x00000000006c9947 */ /* 0x000fea0003800000 */
[----:B------:R-:W0:Y:S01]  /*0650*/  LDC.64 R14, c[0x0][0x388] ;  /* 0x0000e200ff0e7b82 */ /* 0x000e220000000a00 */
[-C--:B------:R-:W-:Y:S02]  /*0660*/  IADD3 R19, PT, PT, R12, R16.reuse, RZ ;  /* 0x000000100c137210 */ /* 0x080fe40007ffe0ff */
[----:B------:R-:W-:-:S05]  /*0670*/  IADD3 R21, PT, PT, R5, R16, RZ ;  /* 0x0000001005157210 */ /* 0x000fca0007ffe0ff */
[----:B------:R-:W1:Y:S01]  /*0680*/  LDC.64 R10, c[0x0][0x390] ;  /* 0x0000e400ff0a7b82 */ /* 0x000e620000000a00 */
[----:B0-----:R-:W-:Y:S02]  /*0690*/  IMAD.WIDE R14, R19, 0x4, R14 ;  /* 0x00000004130e7825 */ /* 0x001fe400078e020e */
[----:B------:R-:W2:Y:S04]  /*06a0*/  LDG.E R19, desc[UR4][R2.64] ;  /* 0x0000000402137981 */ /* 0x000ea8000c1e1900 */
        /* <DEDUP_REMOVED lines=17> */
[----:B0-----:R-:W2:Y:S01]  /*07c0*/  LDG.E R19, desc[UR4][R2.64] ;  /* 0x0000000402137981 */ /* 0x001ea2000c1e1900 */
[----:B------:R-:W-:-:S02]  /*07d0*/  VIADD R16, R16, 0x4 ;  /* 0x0000000410107836 */ /* 0x000fc40000000000 */
[----:B--2---:R-:W-:-:S05]  /*07e0*/  FFMA R19, R18, R19, R25 ;  /* 0x0000001312137223 */ /* 0x004fca0000000019 */
[----:B------:R1:W-:Y:S02]  /*07f0*/  STG.E desc[UR4][R10.64+0xc], R19 ;  /* 0x00000c130a007986 */ /* 0x0003e4000c101904 */
.L_x_28:
[----:B------:R-:W-:Y:S05]  /*0800*/  @!P2 BRA `(.L_x_27) ;  /* 0x000000000078a947 */ /* 0x000fea0003800000 */
[----:B------:R-:W-:-:S13]  /*0810*/  ISETP.NE.AND P1, PT, R7, 0x1, PT ;  /* 0x000000010700780c */ /* 0x000fda0003f25270 */
[----:B------:R-:W0:Y:S01]  /*0820*/  @P1 LDC.64 R14, c[0x0][0x388] ;  /* 0x0000e200ff0e1b82 */ /* 0x000e220000000a00 */
[-C--:B-1----:R-:W-:Y:S02]  /*0830*/  @P1 IADD3 R19, PT, PT, R12, R16.reuse, RZ ;  /* 0x000000100c131210 */ /* 0x082fe40007ffe0ff */
[----:B------:R-:W-:-:S05]  /*0840*/  @P1 IADD3 R21, PT, PT, R5, R16, RZ ;  /* 0x0000001005151210 */ /* 0x000fca0007ffe0ff */
[----:B------:R-:W1:Y:S01]  /*0850*/  @P1 LDC.64 R10, c[0x0][0x390] ;  /* 0x0000e400ff0a1b82 */ /* 0x000e620000000a00 */
[----:B0-----:R-:W-:Y:S02]  /*0860*/  @P1 IMAD.WIDE R14, R19, 0x4, R14 ;  /* 0x00000004130e1825 */ /* 0x001fe400078e020e */
[----:B------:R-:W2:Y:S04]  /*0870*/  @P1 LDG.E R19, desc[UR4][R2.64] ;  /* 0x0000000402131981 */ /* 0x000ea8000c1e1900 */
[----:B------:R-:W2:Y:S01]  /*0880*/  @P1 LDG.E R18, desc[UR4][R14.64] ;  /* 0x000000040e121981 */ /* 0x000ea2000c1e1900 */
[----:B-1----:R-:W-:-:S05]  /*0890*/  @P1 IMAD.WIDE R10, R21, 0x4, R10 ;  /* 0x00000004150a1825 */ /* 0x002fca00078e020a */
[----:B------:R-:W2:Y:S04]  /*08a0*/  @P1 LDG.E R21, desc[UR4][R10.64] ;  /* 0x000000040a151981 */ /* 0x000ea8000c1e1900 */
[----:B------:R-:W3:Y:S01]  /*08b0*/  @P1 LDG.E R27, desc[UR4][R10.64+0x4] ;  /* 0x000004040a1b1981 */ /* 0x000ee2000c1e1900 */
[----:B------:R-:W-:Y:S01]  /*08c0*/  LOP3.LUT P2, RZ, R13, 0x1, RZ, 0xc0, !PT ;  /* 0x000000010dff7812 */ /* 0x000fe2000784c0ff */
[----:B--2---:R-:W-:-:S12]  /*08d0*/  @P1 FFMA R23, R18, R19, R21 ;  /* 0x0000001312171223 */ /* 0x004fd80000000015 */
[----:B------:R-:W0:Y:S01]  /*08e0*/  @P2 LDC.64 R20, c[0x0][0x388] ;  /* 0x0000e200ff142b82 */ /* 0x000e220000000a00 */
[----:B------:R2:W-:Y:S04]  /*08f0*/  @P1 STG.E desc[UR4][R10.64], R23 ;  /* 0x000000170a001986 */ /* 0x0005e8000c101904 */
[----:B------:R-:W3:Y:S03]  /*0900*/  @P1 LDG.E R22, desc[UR4][R14.64+0x4] ;  /* 0x000004040e161981 */ /* 0x000ee6000c1e1900 */
[----:B------:R-:W1:Y:S01]  /*0910*/  @P2 LDC.64 R18, c[0x0][0x390] ;  /* 0x0000e400ff122b82 */ /* 0x000e620000000a00 */
[----:B------:R-:W3:Y:S01]  /*0920*/  @P1 LDG.E R25, desc[UR4][R2.64] ;  /* 0x0000000402191981 */ /* 0x000ee2000c1e1900 */
[----:B------:R-:W-:-:S05]  /*0930*/  @P1 VIADD R16, R16, 0x2 ;  /* 0x0000000210101836 */ /* 0x000fca0000000000 */
[-C--:B------:R-:W-:Y:S02]  /*0940*/  @P2 IADD3 R13, PT, PT, R12, R16.reuse, RZ ;  /* 0x000000100c0d2210 */ /* 0x080fe40007ffe0ff */
[----:B------:R-:W-:-:S03]  /*0950*/  @P2 IADD3 R29, PT, PT, R5, R16, RZ ;  /* 0x00000010051d2210 */ /* 0x000fc60007ffe0ff */
[----:B0-----:R-:W-:-:S04]  /*0960*/  @P2 IMAD.WIDE R20, R13, 0x4, R20 ;  /* 0x000000040d142825 */ /* 0x001fc800078e0214 */
[----:B-1----:R-:W-:-:S04]  /*0970*/  @P2 IMAD.WIDE R18, R29, 0x4, R18 ;  /* 0x000000041d122825 */ /* 0x002fc800078e0212 */
[----:B---3--:R-:W-:-:S05]  /*0980*/  @P1 FFMA R25, R22, R25, R27 ;  /* 0x0000001916191223 */ /* 0x008fca000000001b */
[----:B------:R2:W-:Y:S04]  /*0990*/  @P1 STG.E desc[UR4][R10.64+0x4], R25 ;  /* 0x000004190a001986 */ /* 0x0005e8000c101904 */
[----:B------:R-:W3:Y:S04]  /*09a0*/  @P2 LDG.E R3, desc[UR4][R2.64] ;  /* 0x0000000402032981 */ /* 0x000ee8000c1e1900 */
[----:B------:R-:W3:Y:S04]  /*09b0*/  @P2 LDG.E R20, desc[UR4][R20.64] ;  /* 0x0000000414142981 */ /* 0x000ee8000c1e1900 */
[----:B------:R-:W3:Y:S02]  /*09c0*/  @P2 LDG.E R13, desc[UR4][R18.64] ;  /* 0x00000004120d2981 */ /* 0x000ee4000c1e1900 */
[----:B---3--:R-:W-:-:S05]  /*09d0*/  @P2 FFMA R13, R20, R3, R13 ;  /* 0x00000003140d2223 */ /* 0x008fca000000000d */
[----:B------:R2:W-:Y:S02]  /*09e0*/  @P2 STG.E desc[UR4][R18.64], R13 ;  /* 0x0000000d12002986 */ /* 0x0005e4000c101904 */
.L_x_27:
[----:B------:R-:W-:Y:S05]  /*09f0*/  @P0 BRA `(.L_x_29) ;  /* 0xfffffff400e40947 */ /* 0x000fea000383ffff */
[----:B------:R-:W-:Y:S05]  /*0a00*/  EXIT ;  /* 0x000000000000794d */ /* 0x000fea0003800000 */
.L_x_30:
        /* <DEDUP_REMOVED lines=15> */
.L_x_84:


//--------------------- .text._Z14LogSoftmax_AX_iPfS_PiS0_S_i --------------------------
	.section	.text._Z14LogSoftmax_AX_iPfS_PiS0_S_i,"ax",@progbits
	.align	128
        .global         _Z14LogSoftmax_AX_iPfS_PiS0_S_i
        .type           _Z14LogSoftmax_AX_iPfS_PiS0_S_i,@function
        .size           _Z14LogSoftmax_AX_iPfS_PiS0_S_i,(.L_x_85 - _Z14LogSoftmax_AX_iPfS_PiS0_S_i)
        .other          _Z14LogSoftmax_AX_iPfS_PiS0_S_i,@"STO_CUDA_ENTRY STV_DEFAULT"
_Z14LogSoftmax_AX_iPfS_PiS0_S_i:
.text._Z14LogSoftmax_AX_iPfS_PiS0_S_i:
        /* <DEDUP_REMOVED lines=8> */
[----:B------:R-:W0:Y:S01]  /*0080*/  LDCU UR4, c[0x0][0x380] ;  /* 0x00007000ff0477ac */ /* 0x000e220008000800 */
[----:B------:R-:W1:Y:S01]  /*0090*/  LDCU.64 UR6, c[0x0][0x358] ;  /* 0x00006b00ff0677ac */ /* 0x000e620008000a00 */
[----:B0-----:R-:W-:-:S04]  /*00a0*/  MOV R3, UR4 ;  /* 0x0000000400037c02 */ /* 0x001fc80008000f00 */
[C---:B------:R-:W-:Y:S01]  /*00b0*/  ISETP.GE.AND P0, PT, R3.reuse, 0x1, PT ;  /* 0x000000010300780c */ /* 0x040fe20003f06270 */
[----:B------:R-:W-:-:S12]  /*00c0*/  VIADD R12, R3, 0xffffffff ;  /* 0xffffffff030c7836 */ /* 0x000fd80000000000 */
[----:B-1----:R-:W-:Y:S05]  /*00d0*/  @!P0 BRA `(.L_x_31) ;  /* 0x0000000400348947 */ /* 0x002fea0003800000 */
[----:B------:R-:W-:Y:S01]  /*00e0*/  ISETP.GE.U32.AND P1, PT, R12, 0xf, PT ;  /* 0x0000000f0c00780c */ /* 0x000fe20003f26070 */
[----:B------:R-:W-:Y:S01]  /*00f0*/  HFMA2 R4, -RZ, RZ, 0, 0 ;  /* 0x00000000ff047431 */ /* 0x000fe200000001ff */
[----:B------:R-:W-:-:S04]  /*0100*/  LOP3.LUT R6, R3, 0xf, RZ, 0xc0, !PT ;  /* 0x0000000f03067812 */ /* 0x000fc800078ec0ff */
[----:B------:R-:W-:-:S07]  /*0110*/  ISETP.NE.AND P2, PT, R6, RZ, PT ;  /* 0x000000ff0600720c */ /* 0x000fce0003f45270 */
[----:B------:R-:W-:Y:S06]  /*0120*/  @!P1 BRA `(.L_x_32) ;  /* 0x0000000000689947 */ /* 0x000fec0003800000 */
[----:B------:R-:W0:Y:S01]  /*0130*/  S2UR UR5, SR_CgaCtaId ;  /* 0x00000000000579c3 */ /* 0x000e220000008800 */
[----:B------:R-:W-:Y:S01]  /*0140*/  UMOV UR4, 0x400 ;  /* 0x0000040000047882 */ /* 0x000fe20000000000 */
[----:B------:R-:W-:Y:S01]  /*0150*/  LOP3.LUT R4, R3, 0x7ffffff0, RZ, 0xc0, !PT ;  /* 0x7ffffff003047812 */ /* 0x000fe200078ec0ff */
[----:B0-----:R-:W-:-:S03]  /*0160*/  ULEA UR5, UR5, UR4, 0x18 ;  /* 0x0000000405057291 */ /* 0x001fc6000f8ec0ff */
[----:B------:R-:W-:-:S09]  /*0170*/  UMOV UR4, URZ ;  /* 0x000000ff00047c82 */ /* 0x000fd20008000000 */
.L_x_33:
[----:B0-----:R-:W-:Y:S01]  /*0180*/  IMAD R5, R0, R3, UR4 ;  /* 0x0000000400057e24 */ /* 0x001fe2000f8e0203 */
[----:B------:R-:W-:-:S04]  /*0190*/  UIADD3 UR4, UPT, UPT, UR4, 0x10, URZ ;  /* 0x0000001004047890 */ /* 0x000fc8000fffe0ff */
[----:B------:R-:W-:Y:S02]  /*01a0*/  LEA R5, R5, UR5, 0x2 ;  /* 0x0000000505057c11 */ /* 0x000fe4000f8e10ff */
[----:B------:R-:W-:-:S03]  /*01b0*/  ISETP.NE.AND P1, PT, R4, UR4, PT ;  /* 0x0000000404007c0c */ /* 0x000fc6000bf25270 */
[----:B------:R0:W-:Y:S04]  /*01c0*/  STS [R5], RZ ;  /* 0x000000ff05007388 */ /* 0x0001e80000000800 */
[----:B------:R0:W-:Y:S04]  /*01d0*/  STS [R5+0x4], RZ ;  /* 0x000004ff05007388 */ /* 0x0001e80000000800 */
        /* <DEDUP_REMOVED lines=13> */
[----:B------:R0:W-:Y:S01]  /*02b0*/  STS [R5+0x3c], RZ ;  /* 0x00003cff05007388 */ /* 0x0001e20000000800 */
[----:B------:R-:W-:Y:S05]  /*02c0*/  @P1 BRA `(.L_x_33) ;  /* 0xfffffffc00ac1947 */ /* 0x000fea000383ffff */
.L_x_32:
[----:B------:R-:W-:Y:S05]  /*02d0*/  @!P2 BRA `(.L_x_31) ;  /* 0x0000000000b4a947 */ /* 0x000fea0003800000 */
[----:B------:R-:W-:Y:S02]  /*02e0*/  ISETP.GE.U32.AND P1, PT, R6, 0x8, PT ;  /* 0x000000080600780c */ /* 0x000fe40003f26070 */
[----:B------:R-:W-:-:S04]  /*02f0*/  LOP3.LUT R7, R3, 0x7, RZ, 0xc0, !PT ;  /* 0x0000000703077812 */ /* 0x000fc800078ec0ff */
[----:B------:R-:W-:-:S07]  /*0300*/  ISETP.NE.AND P2, PT, R7, RZ, PT ;  /* 0x000000ff0700720c */ /* 0x000fce0003f45270 */
[----:B------:R-:W-:Y:S06]  /*0310*/  @!P1 BRA `(.L_x_34) ;  /* 0x0000000000389947 */ /* 0x000fec0003800000 */
[----:B------:R-:W1:Y:S01]  /*0320*/  S2UR UR5, SR_CgaCtaId ;  /* 0x00000000000579c3 */ /* 0x000e620000008800 */
[----:B------:R-:W-:Y:S01]  /*0330*/  UMOV UR4, 0x400 ;  /* 0x0000040000047882 */ /* 0x000fe20000000000 */
[----:B0-----:R-:W-:Y:S02]  /*0340*/  IMAD R5, R0, R3, R4 ;  /* 0x0000000300057224 */ /* 0x001fe400078e0204 */
[----:B------:R-:W-:Y:S01]  /*0350*/  VIADD R4, R4, 0x8 ;  /* 0x0000000804047836 */ /* 0x000fe20000000000 */
[----:B-1----:R-:W-:-:S06]  /*0360*/  ULEA UR4, UR5, UR4, 0x18 ;  /* 0x0000000405047291 */ /* 0x002fcc000f8ec0ff */
[----:B------:R-:W-:-:S05]  /*0370*/  LEA R5, R5, UR4, 0x2 ;  /* 0x0000000405057c11 */ /* 0x000fca000f8e10ff */
[----:B------:R1:W-:Y:S04]  /*0380*/  STS [R5], RZ ;  /* 0x000000ff05007388 */ /* 0x0003e80000000800 */
[----:B------:R1:W-:Y:S04]  /*0390*/  STS [R5+0x4], RZ ;  /* 0x000004ff05007388 */ /* 0x0003e80000000800 */
[----:B------:R1:W-:Y:S04]  /*03a0*/  STS [R5+0x8], RZ ;  /* 0x000008ff05007388 */ /* 0x0003e80000000800 */
[----:B------:R1:W-:Y:S04]  /*03b0*/  STS [R5+0xc], RZ ;  /* 0x00000cff05007388 */ /* 0x0003e80000000800 */
[----:B------:R1:W-:Y:S04]  /*03c0*/  STS [R5+0x10], RZ ;  /* 0x000010ff05007388 */ /* 0x0003e80000000800 */
[----:B------:R1:W-:Y:S04]  /*03d0*/  STS [R5+0x14], RZ ;  /* 0x000014ff05007388 */ /* 0x0003e80000000800 */
[----:B------:R1:W-:Y:S04]  /*03e0*/  STS [R5+0x18], RZ ;  /* 0x000018ff05007388 */ /* 0x0003e80000000800 */
[----:B------:R1:W-:Y:S02]  /*03f0*/  STS [R5+0x1c], RZ ;  /* 0x00001cff05007388 */ /* 0x0003e40000000800 */
.L_x_34:
[----:B------:R-:W-:Y:S05]  /*0400*/  @!P2 BRA `(.L_x_31) ;  /* 0x000000000068a947 */ /* 0x000fea0003800000 */
[----:B------:R-:W-:Y:S02]  /*0410*/  ISETP.GE.U32.AND P1, PT, R7, 0x4, PT ;  /* 0x000000040700780c */ /* 0x000fe40003f26070 */
[----:B------:R-:W-:-:S04]  /*0420*/  LOP3.LUT R6, R3, 0x3, RZ, 0xc0, !PT ;  /* 0x0000000303067812 */ /* 0x000fc800078ec0ff */
[----:B------:R-:W-:-:S07]  /*0430*/  ISETP.NE.AND P2, PT, R6, RZ, PT ;  /* 0x000000ff0600720c */ /* 0x000fce0003f45270 */
[----:B------:R-:W-:Y:S06]  /*0440*/  @!P1 BRA `(.L_x_35) ;  /* 0x0000000000289947 */ /* 0x000fec0003800000 */
[----:B------:R-:W2:Y:S01]  /*0450*/  S2UR UR5, SR_CgaCtaId ;  /* 0x00000000000579c3 */ /* 0x000ea20000008800 */
[----:B------:R-:W-:Y:S01]  /*0460*/  UMOV UR4, 0x400 ;  /* 0x0000040000047882 */ /* 0x000fe20000000000 */
[----:B01----:R-:W-:Y:S01]  /*0470*/  IMAD R5, R0, R3, R4 ;  /* 0x0000000300057224 */ /* 0x003fe200078e0204 */
[----:B------:R-:W-:Y:S01]  /*0480*/  IADD3 R4, PT, PT, R4, 0x4, RZ ;  /* 0x0000000404047810 */ /* 0x000fe20007ffe0ff */
[----:B--2---:R-:W-:-:S06]  /*0490*/  ULEA UR4, UR5, UR4, 0x18 ;  /* 0x0000000405047291 */ /* 0x004fcc000f8ec0ff */
[----:B------:R-:W-:-:S05]  /*04a0*/  LEA R5, R5, UR4, 0x2 ;  /* 0x0000000405057c11 */ /* 0x000fca000f8e10ff */
[----:B------:R2:W-:Y:S04]  /*04b0*/  STS [R5], RZ ;  /* 0x000000ff05007388 */ /* 0x0005e80000000800 */
[----:B------:R2:W-:Y:S04]  /*04c0*/  STS [R5+0x4], RZ ;  /* 0x000004ff05007388 */ /* 0x0005e80000000800 */
[----:B------:R2:W-:Y:S04]  /*04d0*/  STS [R5+0x8], RZ ;  /* 0x000008ff05007388 */ /* 0x0005e80000000800 */
[----:B------:R2:W-:Y:S02]  /*04e0*/  STS [R5+0xc], RZ ;  /* 0x00000cff05007388 */ /* 0x0005e40000000800 */
.L_x_35:
[----:B------:R-:W-:Y:S05]  /*04f0*/  @!P2 BRA `(.L_x_31) ;  /* 0x00000000002ca947 */ /* 0x000fea0003800000 */
[----:B------:R-:W3:Y:S01]  /*0500*/  S2UR UR5, SR_CgaCtaId ;  /* 0x00000000000579c3 */ /* 0x000ee20000008800 */
[----:B------:R-:W-:Y:S02]  /*0510*/  UMOV UR4, 0x400 ;  /* 0x0000040000047882 */ /* 0x000fe40000000000 */
[----:B---3--:R-:W-:-:S03]  /*0520*/  ULEA UR5, UR5, UR4, 0x18 ;  /* 0x0000000405057291 */ /* 0x008fc6000f8ec0ff */
[----:B------:R-:W-:-:S09]  /*0530*/  UMOV UR4, URZ ;  /* 0x000000ff00047c82 */ /* 0x000fd20008000000 */
.L_x_36:
[----:B012---:R-:W-:Y:S01]  /*0540*/  IMAD R5, R0, R3, R4 ;  /* 0x0000000300057224 */ /* 0x007fe200078e0204 */
[----:B------:R-:W-:Y:S01]  /*0550*/  UIADD3 UR4, UPT, UPT, UR4, 0x1, URZ ;  /* 0x0000000104047890 */ /* 0x000fe2000fffe0ff */
[----:B------:R-:W-:-:S03]  /*0560*/  VIADD R4, R4, 0x1 ;  /* 0x0000000104047836 */ /* 0x000fc60000000000 */
[----:B------:R-:W-:Y:S02]  /*0570*/  LEA R5, R5, UR5, 0x2 ;  /* 0x0000000505057c11 */ /* 0x000fe4000f8e10ff */
[----:B------:R-:W-:-:S03]  /*0580*/  ISETP.NE.AND P1, PT, R6, UR4, PT ;  /* 0x0000000406007c0c */ /* 0x000fc6000bf25270 */
[----:B------:R3:W-:Y:S10]  /*0590*/  STS [R5], RZ ;  /* 0x000000ff05007388 */ /* 0x0007f40000000800 */
[----:B---3--:R-:W-:Y:S05]  /*05a0*/  @P1 BRA `(.L_x_36) ;  /* 0xfffffffc00e41947 */ /* 0x008fea000383ffff */
.L_x_31:
[----:B------:R-:W3:Y:S02]  /*05b0*/  LDC.64 R6, c[0x0][0x398] ;  /* 0x0000e600ff067b82 */ /* 0x000ee40000000a00 */
[----:B---3--:R-:W-:-:S06]  /*05c0*/  IMAD.WIDE R6, R2, 0x4, R6 ;  /* 0x0000000402067825 */ /* 0x008fcc00078e0206 */
[----:B------:R-:W-:Y:S06]  /*05d0*/  BAR.SYNC.DEFER_BLOCKING 0x0 ;  /* 0x0000000000007b1d */ /* 0x000fec0000010000 */
[----:B------:R-:W3:Y:S04]  /*05e0*/  LDG.E R4, desc[UR6][R6.64] ;  /* 0x0000000606047981 */ /* 0x000ee8000c1e1900 */
[----:B012---:R-:W3:Y:S01]  /*05f0*/  LDG.E R5, desc[UR6][R6.64+0x4] ;  /* 0x0000040606057981 */ /* 0x007ee2000c1e1900 */
[----:B------:R-:W-:Y:S01]  /*0600*/  BSSY.RECONVERGENT B0, `(.L_x_37) ;  /* 0x00000d4000007945 */ /* 0x000fe20003800200 */
[----:B---3--:R-:W-:-:S04]  /*0610*/  IADD3 R5, PT, PT, -R4, R5, RZ ;  /* 0x0000000504057210 */ /* 0x008fc80007ffe1ff */
[----:B------:R-:W-:-:S13]  /*0620*/  ISETP.GE.AND P1, PT, R5, 0x1, PT ;  /* 0x000000010500780c */ /* 0x000fda0003f26270 */
[----:B------:R-:W-:Y:S05]  /*0630*/  @!P1 BRA `(.L_x_38) ;  /* 0x0000000c00409947 */ /* 0x000fea0003800000 */
[----:B------:R-:W-:Y:S05]  /*0640*/  @!P0 BRA `(.L_x_38) ;  /* 0x0000000c003c8947 */ /* 0x000fea0003800000 */
[C---:B------:R-:W-:Y:S01]  /*0650*/  LOP3.LUT R7, R3.reuse, 0x7ffffff0, RZ, 0xc0, !PT ;  /* 0x7ffffff003077812 */ /* 0x040fe200078ec0ff */
[----:B------:R-:W-:Y:S01]  /*0660*/  IMAD R6, R0, R3, RZ ;  /* 0x0000000300067224 */ /* 0x000fe200078e02ff */
[C---:B------:R-:W-:Y:S01]  /*0670*/  LOP3.LUT R13, R3.reuse, 0xf, RZ, 0xc0, !PT ;  /* 0x0000000f030d7812 */ /* 0x040fe200078ec0ff */
[----:B------:R-:W-:Y:S01]  /*0680*/  IMAD.MOV.U32 R9, RZ, RZ, RZ ;  /* 0x000000ffff097224 */ /* 0x000fe200078e00ff */
[C---:B------:R-:W-:Y:S02]  /*0690*/  LOP3.LUT R16, R3.reuse, 0x7, RZ, 0xc0, !PT ;  /* 0x0000000703107812 */ /* 0x040fe400078ec0ff */
[----:B------:R-:W-:Y:S02]  /*06a0*/  LOP3.LUT R8, R3, 0x3, RZ, 0xc0, !PT ;  /* 0x0000000303087812 */ /* 0x000fe400078ec0ff */
[----:B------:R-:W-:-:S07]  /*06b0*/  IADD3 R10, PT, PT, -R7, RZ, RZ ;  /* 0x000000ff070a7210 */ /* 0x000fce0007ffe1ff */
.L_x_44:
[----:B0-----:R-:W0:Y:S01]  /*06c0*/  LDCU.128 UR8, c[0x0][0x3a0] ;  /* 0x00007400ff0877ac */ /* 0x001e220008000c00 */
[C---:B------:R-:W-:Y:S01]  /*06d0*/  IADD3 R3, P0, PT, R4.reuse, R9, RZ ;  /* 0x0000000904037210 */ /* 0x040fe20007f1e0ff */
[----:B-1----:R-:W1:Y:S03]  /*06e0*/  LDCU UR4, c[0x0][0x380] ;  /* 0x00007000ff0477ac */ /* 0x002e660008000800 */
[----:B--2-4-:R-:W-:Y:S01]  /*06f0*/  LEA.HI.X.SX32 R18, R4, RZ, 0x1, P0 ;  /* 0x000000ff04127211 */ /* 0x014fe200000f0eff */
[----:B------:R-:W-:-:S03]  /*0700*/  IMAD.SHL.U32 R14, R3, 0x4, RZ ;  /* 0x00000004030e7824 */ /* 0x000fc600078e00ff */
[----:B------:R-:W-:Y:S02]  /*0710*/  SHF.L.U64.HI R3, R3, 0x2, R18 ;  /* 0x0000000203037819 */ /* 0x000fe40000010212 */
[----:B0-----:R-:W-:-:S04]  /*0720*/  IADD3 R20, P0, PT, R14, UR8, RZ ;  /* 0x000000080e147c10 */ /* 0x001fc8000ff1e0ff */
[----:B------:R-:W-:Y:S02]  /*0730*/  IADD3.X R21, PT, PT, R3, UR9, RZ, P0, !PT ;  /* 0x0000000903157c10 */ /* 0x000fe400087fe4ff */
[----:B------:R-:W-:-:S03]  /*0740*/  IADD3 R14, P0, PT, R14, UR10, RZ ;  /* 0x0000000a0e0e7c10 */ /* 0x000fc6000ff1e0ff */
[----:B------:R-:W2:Y:S01]  /*0750*/  LDG.E R20, desc[UR6][R20.64] ;  /* 0x0000000614147981 */ /* 0x000ea2000c1e1900 */
[----:B------:R-:W-:-:S05]  /*0760*/  IADD3.X R15, PT, PT, R3, UR11, RZ, P0, !PT ;  /* 0x0000000b030f7c10 */ /* 0x000fca00087fe4ff */
[----:B-----5:R0:W5:Y:S01]  /*0770*/  LDG.E R11, desc[UR6][R14.64] ;  /* 0x000000060e0b7981 */ /* 0x020162000c1e1900 */
[----:B------:R-:W-:Y:S01]  /*0780*/  ISETP.GE.U32.AND P1, PT, R12, 0xf, PT ;  /* 0x0000000f0c00780c */ /* 0x000fe20003f26070 */
[----:B-1----:R-:W-:Y:S01]  /*0790*/  IMAD.U32 R3, RZ, RZ, UR4 ;  /* 0x00000004ff037e24 */ /* 0x002fe2000f8e00ff */
[----:B------:R-:W-:Y:S01]  /*07a0*/  IADD3 R9, PT, PT, R9, 0x1, RZ ;  /* 0x0000000109097810 */ /* 0x000fe20007ffe0ff */
[----:B------:R-:W-:-:S03]  /*07b0*/  HFMA2 R18, -RZ, RZ, 0, 0 ;  /* 0x00000000ff127431 */ /* 0x000fc600000001ff */
[----:B------:R-:W-:Y:S01]  /*07c0*/  ISETP.NE.AND P0, PT, R9, R5, PT ;  /* 0x000000050900720c */ /* 0x000fe20003f05270 */
[----:B--2---:R-:W-:-:S06]  /*07d0*/  IMAD R17, R20, R3, RZ ;  /* 0x0000000314117224 */ /* 0x004fcc00078e02ff */
[----:B0-----:R-:W-:Y:S06]  /*07e0*/  @!P1 BRA `(.L_x_39) ;  /* 0x00000004003c9947 */ /* 0x001fec0003800000 */
[----:B------:R-:W0:Y:S01]  /*07f0*/  S2UR UR5, SR_CgaCtaId ;  /* 0x00000000000579c3 */ /* 0x000e220000008800 */
[----:B------:R-:W-:Y:S01]  /*0800*/  UMOV UR4, 0x400 ;  /* 0x0000040000047882 */ /* 0x000fe20000000000 */
[----:B------:R-:W-:Y:S01]  /*0810*/  IMAD.MOV.U32 R19, RZ, RZ, R17 ;  /* 0x000000ffff137224 */ /* 0x000fe200078e0011 */
[----:B------:R-:W-:Y:S01]  /*0820*/  MOV R20, R10 ;  /* 0x0000000a00147202 */ /* 0x000fe20000000f00 */
[----:B0-----:R-:W-:-:S06]  /*0830*/  ULEA UR4, UR5, UR4, 0x18 ;  /* 0x0000000405047291 */ /* 0x001fcc000f8ec0ff */
[----:B------:R-:W-:-:S05]  /*0840*/  LEA R18, R6, UR4, 0x2 ;  /* 0x0000000406127c11 */ /* 0x000fca000f8e10ff */
[----:B------:R-:W-:-:S07]  /*0850*/  VIADD R18, R18, 0x20 ;  /* 0x0000002012127836 */ /* 0x000fce0000000000 */
.L_x_40:
[----:B------:R-:W0:Y:S01]  /*0860*/  LDC.64 R14, c[0x0][0x388] ;  /* 0x0000e200ff0e7b82 */ /* 0x000e220000000a00 */
[----:B------:R-:W1:Y:S04]  /*0870*/  LDS R21, [R18+-0x20] ;  /* 0xffffe00012157984 */ /* 0x000e680000000800 */
[----:B------:R-:W2:Y:S04]  /*0880*/  LDS R27, [R18+-0x18] ;  /* 0xffffe800121b7984 */ /* 0x000ea80000000800 */
[----:B------:R-:W3:Y:S01]  /*0890*/  LDS R29, [R18+-0x14] ;  /* 0xffffec00121d7984 */ /* 0x000ee20000000800 */
[----:B0-----:R-:W-:-:S05]  /*08a0*/  IMAD.WIDE R14, R19, 0x4, R14 ;  /* 0x00000004130e7825 */ /* 0x001fca00078e020e */
[----:B------:R-:W1:Y:S04]  /*08b0*/  LDG.E R28, desc[UR6][R14.64] ;  /* 0x000000060e1c7981 */ /* 0x000e68000c1e1900 */
[----:B------:R-:W4:Y:S04]  /*08c0*/  LDG.E R25, desc[UR6][R14.64+0x4] ;  /* 0x000004060e197981 */ /* 0x000f28000c1e1900 */
[----:B------:R-:W2:Y:S04]  /*08d0*/  LDG.E R26, desc[UR6][R14.64+0x8] ;  /* 0x000008060e1a7981 */ /* 0x000ea8000c1e1900 */
[----:B------:R-:W3:Y:S04]  /*08e0*/  LDG.E R24, desc[UR6][R14.64+0xc] ;  /* 0x00000c060e187981 */ /* 0x000ee8000c1e1900 */
[----:B------:R-:W4:Y:S01]  /*08f0*/  LDG.E R22, desc[UR6][R14.64+0x10] ;  /* 0x000010060e167981 */ /* 0x000f22000c1e1900 */
[----:B-1---5:R-:W-:-:S03]  /*0900*/  FFMA R23, R11, R28, R21 ;  /* 0x0000001c0b177223 */ /* 0x022fc60000000015 */
[----:B------:R-:W4:Y:S04]  /*0910*/  LDS R28, [R18+-0x1c] ;  /* 0xffffe400121c7984 */ /* 0x000f280000000800 */
[----:B------:R-:W4:Y:S01]  /*0920*/  LDG.E R21, desc[UR6][R14.64+0x14] ;  /* 0x000014060e157981 */ /* 0x000f22000c1e1900 */
[----:B--2---:R-:W-:-:S03]  /*0930*/  FFMA R27, R11, R26, R27 ;  /* 0x0000001a0b1b7223 */ /* 0x004fc6000000001b */
[----:B------:R-:W0:Y:S01]  /*0940*/  LDS R26, [R18+-0x10] ;  /* 0xfffff000121a7984 */ /* 0x000e220000000800 */
[----:B---3--:R-:W-:-:S03]  /*0950*/  FFMA R29, R11, R24, R29 ;  /* 0x000000180b1d7223 */ /* 0x008fc6000000001d */
[----:B------:R0:W-:Y:S04]  /*0960*/  STS [R18+-0x20], R23 ;  /* 0xffffe01712007388 */ /* 0x0001e80000000800 */
[----:B------:R-:W2:Y:S01]  /*0970*/  LDG.E R24, desc[UR6][R14.64+0x1c] ;  /* 0x00001c060e187981 */ /* 0x000ea2000c1e1900 */
[----:B----4-:R-:W-:-:S03]  /*0980*/  FFMA R25, R11, R25, R28 ;  /* 0x000000190b197223 */ /* 0x010fc6000000001c */
[----:B------:R-:W3:Y:S04]  /*0990*/  LDG.E R28, desc[UR6][R14.64+0x18] ;  /* 0x000018060e1c7981 */ /* 0x000ee8000c1e1900 */
[----:B------:R-:W-:Y:S01]  /*09a0*/  STS [R18+-0x1c], R25 ;  /* 0xffffe41912007388 */ /* 0x000fe20000000800 */
[----:B0-----:R-:W-:-:S03]  /*09b0*/  FFMA R23, R11, R22, R26 ;  /* 0x000000160b177223 */ /* 0x001fc6000000001a */
[----:B------:R-:W4:Y:S04]  /*09c0*/  LDG.E R22, desc[UR6][R14.64+0x20] ;  /* 0x000020060e167981 */ /* 0x000f28000c1e1900 */
[----:B------:R-:W0:Y:S04]  /*09d0*/  LDS R26, [R18+-0xc] ;  /* 0xfffff400121a7984 */ /* 0x000e280000000800 */
[----:B------:R-:W3:Y:S04]  /*09e0*/  LDS R25, [R18+-0x8] ;  /* 0xfffff80012197984 */ /* 0x000ee80000000800 */
[----:B------:R3:W-:Y:S04]  /*09f0*/  STS [R18+-0x10], R23 ;  /* 0xfffff01712007388 */ /* 0x0007e80000000800 */
[----:B------:R-:W-:Y:S04]  /*0a00*/  STS [R18+-0x18], R27 ;  /* 0xffffe81b12007388 */ /* 0x000fe80000000800 */
[----:B------:R-:W4:Y:S01]  /*0a10*/  LDS R27, [R18] ;  /* 0x00000000121b7984 */ /* 0x000f220000000800 */
[----:B0-----:R-:W-:-:S03]  /*0a20*/  FFMA R21, R11, R21, R26 ;  /* 0x000000150b157223 */ /* 0x001fc6000000001a */
[----:B------:R-:W2:Y:S01]  /*0a30*/  LDG.E R26, desc[UR6][R14.64+0x24] ;  /* 0x000024060e1a7981 */ /* 0x000ea2000c1e1900 */
[----:B---3--:R-:W-:-:S03]  /*0a40*/  FFMA R23, R11, R28, R25 ;  /* 0x0000001c0b177223 */ /* 0x008fc60000000019 */
[----:B------:R-:W3:Y:S04]  /*0a50*/  LDG.E R28, desc[UR6][R14.64+0x28] ;  /* 0x000028060e1c7981 */ /* 0x000ee8000c1e1900 */
[----:B------:R-:W2:Y:S01]  /*0a60*/  LDS R25, [R18+-0x4] ;  /* 0xfffffc0012197984 */ /* 0x000ea20000000800 */
[----:B----4-:R-:W-:-:S03]  /*0a70*/  FFMA R27, R11, R22, R27 ;  /* 0x000000160b1b7223 */ /* 0x010fc6000000001b */
[----:B------:R-:W-:Y:S04]  /*0a80*/  STS [R18+-0x14], R29 ;  /* 0xffffec1d12007388 */ /* 0x000fe80000000800 */
[----:B------:R-:W-:Y:S04]  /*0a90*/  STS [R18+-0xc], R21 ;  /* 0xfffff41512007388 */ /* 0x000fe80000000800 */
[----:B------:R-:W0:Y:S04]  /*0aa0*/  LDS R29, [R18+0x4] ;  /* 0x00000400121d7984 */ /* 0x000e280000000800 */
[----:B------:R-:W3:Y:S04]  /*0ab0*/  LDS R21, [R18+0x8] ;  /* 0x0000080012157984 */ /* 0x000ee80000000800 */
[----:B------:R-:W4:Y:S01]  /*0ac0*/  LDG.E R22, desc[UR6][R14.64+0x30] ;  /* 0x000030060e167981 */ /* 0x000f22000c1e1900 */
[----:B--2---:R-:W-:-:S03]  /*0ad0*/  FFMA R25, R11, R24, R25 ;  /* 0x000000180b197223 */ /* 0x004fc60000000019 */
[----:B------:R-:W2:Y:S04]  /*0ae0*/  LDG.E R24, desc[UR6][R14.64+0x2c] ;  /* 0x00002c060e187981 */ /* 0x000ea8000c1e1900 */
[----:B------:R3:W-:Y:S01]  /*0af0*/  STS [R18+-0x4], R25 ;  /* 0xfffffc1912007388 */ /* 0x0007e20000000800 */
[----:B0-----:R-:W-:-:S03]  /*0b00*/  FFMA R29, R11, R26, R29 ;  /* 0x0000001a0b1d7223 */ /* 0x001fc6000000001d */
[----:B------:R-:W4:Y:S01]  /*0b10*/  LDG.E R26, desc[UR6][R14.64+0x38] ;  /* 0x000038060e1a7981 */ /* 0x000f22000c1e1900 */
[----:B---3--:R-:W-:-:S03]  /*0b20*/  FFMA R25, R11, R28, R21 ;  /* 0x0000001c0b197223 */ /* 0x008fc60000000015 */
[----:B------:R-:W3:Y:S04]  /*0b30*/  LDG.E R28, desc[UR6][R14.64+0x34] ;  /* 0x000034060e1c7981 */ /* 0x000ee8000c1e1900 */
[----:B------:R0:W3:Y:S04]  /*0b40*/  LDG.E R21, desc[UR6][R14.64+0x3c] ;  /* 0x00003c060e157981 */ /* 0x0000e8000c1e1900 */
[----:B------:R-:W-:Y:S04]  /*0b50*/  STS [R18+-0x8], R23 ;  /* 0xfffff81712007388 */ /* 0x000fe80000000800 */
[----:B------:R-:W-:Y:S04]  /*0b60*/  STS [R18], R27 ;  /* 0x0000001b12007388 */ /* 0x000fe80000000800 */
[----:B------:R-:W2:Y:S04]  /*0b70*/  LDS R23, [R18+0xc] ;  /* 0x00000c0012177984 */ /* 0x000ea80000000800 */
[----:B------:R-:W4:Y:S04]  /*0b80*/  LDS R27, [R18+0x10] ;  /* 0x00001000121b7984 */ /* 0x000f280000000800 */
[----:B0-----:R-:W-:Y:S01]  /*0b90*/  LDS R14, [R18+0x1c] ;  /* 0x00001c00120e7984 */ /* 0x001fe20000000800 */
[----:B------:R-:W-:Y:S01]  /*0ba0*/  IADD3 R20, PT, PT, R20, 0x10, RZ ;  /* 0x0000001014147810 */ /* 0x000fe20007ffe0ff */
[----:B--2---:R-:W-:-:S02]  /*0bb0*/  FFMA R23, R11, R24, R23 ;  /* 0x000000180b177223 */ /* 0x004fc40000000017 */
[----:B------:R-:W0:Y:S01]  /*0bc0*/  LDS R24, [R18+0x18] ;  /* 0x0000180012187984 */ /* 0x000e220000000800 */
[----:B----4-:R-:W-:-:S03]  /*0bd0*/  FFMA R27, R11, R22, R27 ;  /* 0x000000160b1b7223 */ /* 0x010fc6000000001b */
[----:B------:R-:W3:Y:S01]  /*0be0*/  LDS R22, [R18+0x14] ;  /* 0x0000140012167984 */ /* 0x000ee20000000800 */
[----:B------:R-:W-:Y:S01]  /*0bf0*/  ISETP.NE.AND P1, PT, R20, RZ, PT ;  /* 0x000000ff1400720c */ /* 0x000fe20003f25270 */
[----:B------:R-:W-:Y:S02]  /*0c00*/  VIADD R19, R19, 0x10 ;  /* 0x0000001013137836 */ /* 0x000fe40000000000 */
[----:B------:R-:W-:Y:S04]  /*0c10*/  STS [R18+0x4], R29 ;  /* 0x0000041d12007388 */ /* 0x000fe80000000800 */
[----:B------:R-:W-:Y:S04]  /*0c20*/  STS [R18+0x8], R25 ;  /* 0x0000081912007388 */ /* 0x000fe80000000800 */
[----:B------:R-:W-:Y:S04]  /*0c30*/  STS [R18+0xc], R23 ;  /* 0x00000c1712007388 */ /* 0x000fe80000000800 */
[----:B------:R-:W-:Y:S01]  /*0c40*/  STS [R18+0x10], R27 ;  /* 0x0000101b12007388 */ /* 0x000fe20000000800 */
[----:B0-----:R-:W-:-:S05]  /*0c50*/  FFMA R15, R11, R26, R24 ;  /* 0x0000001a0b0f7223 */ /* 0x001fca0000000018 */
[----:B------:R-:W-:Y:S01]  /*0c60*/  STS [R18+0x18], R15 ;  /* 0x0000180f12007388 */ /* 0x000fe20000000800 */
[C---:B---3--:R-:W-:Y:S01]  /*0c70*/  FFMA R22, R11.reuse, R28, R22 ;  /* 0x0000001c0b167223 */ /* 0x048fe20000000016 */
[----:B------:R-:W-:-:S04]  /*0c80*/  FFMA R21, R11, R21, R14 ;  /* 0x000000150b157223 */ /* 0x000fc8000000000e */
[----:B------:R-:W-:Y:S04]  /*0c90*/  STS [R18+0x14], R22 ;  /* 0x0000141612007388 */ /* 0x000fe80000000800 */
[----:B------:R0:W-:Y:S02]  /*0ca0*/  STS [R18+0x1c], R21 ;  /* 0x00001c1512007388 */ /* 0x0001e40000000800 */
[----:B0-----:R-:W-:Y:S01]  /*0cb0*/  IADD3 R18, PT, PT, R18, 0x40, RZ ;  /* 0x0000004012127810 */ /* 0x001fe20007ffe0ff */
[----:B------:R-:W-:Y:S06]  /*0cc0*/  @P1 BRA `(.L_x_40) ;  /* 0xfffffff800e41947 */ /* 0x000fec000383ffff */
[----:B------:R-:W-:-:S07]  /*0cd0*/  IMAD.MOV.U32 R18, RZ, RZ, R7 ;  /* 0x000000ffff127224 */ /* 0x000fce00078e0007 */
.L_x_39:
[----:B------:R-:W-:-:S13]  /*0ce0*/  ISETP.NE.AND P1, PT, R13, RZ, PT ;  /* 0x000000ff0d00720c */ /* 0x000fda0003f25270 */
[----:B------:R-:W-:Y:S05]  /*0cf0*/  @!P1 BRA `(.L_x_41) ;  /* 0x00000004008c9947 */ /* 0x000fea0003800000 */
[----:B------:R-:W-:Y:S02]  /*0d00*/  IADD3 R14, PT, PT, R13, -0x1, RZ ;  /* 0xffffffff0d0e7810 */ /* 0x000fe40007ffe0ff */
[----:B------:R-:W-:Y:S02]  /*0d10*/  ISETP.NE.AND P2, PT, R16, RZ, PT ;  /* 0x000000ff1000720c */ /* 0x000fe40003f45270 */
[----:B------:R-:W-:-:S13]  /*0d20*/  ISETP.GE.U32.AND P1, PT, R14, 0x7, PT ;  /* 0x000000070e00780c */ /* 0x000fda0003f26070 */
[----:B------:R-:W-:Y:S05]  /*0d30*/  @!P1 BRA `(.L_x_42) ;  /* 0x0000000000a49947 */ /* 0x000fea0003800000 */
[----:B------:R-:W0:Y:S01]  /*0d40*/  LDC.64 R14, c[0x0][0x388] ;  /* 0x0000e200ff0e7b82 */ /* 0x000e220000000a00 */
[----:B------:R-:W-:-:S04]  /*0d50*/  IMAD.IADD R19, R17, 0x1, R18 ;  /* 0x0000000111137824 */ /* 0x000fc800078e0212 */
[----:B0-----:R-:W-:-:S05]  /*0d60*/  IMAD.WIDE R14, R19, 0x4, R14 ;  /* 0x00000004130e7825 */ /* 0x001fca00078e020e */
[----:B------:R-:W2:Y:S04]  /*0d70*/  LDG.E R26, desc[UR6][R14.64] ;  /* 0x000000060e1a7981 */ /* 0x000ea8000c1e1900 */
[----:B------:R-:W3:Y:S04]  /*0d80*/  LDG.E R22, desc[UR6][R14.64+0x4] ;  /* 0x000004060e167981 */ /* 0x000ee8000c1e1900 */
[----:B------:R-:W4:Y:S01]  /*0d90*/  LDG.E R20, desc[UR6][R14.64+0x8] ;  /* 0x000008060e147981 */ /* 0x000f22000c1e1900 */
[----:B------:R-:W0:Y:S01]  /*0da0*/  S2UR UR5, SR_CgaCtaId ;  /* 0x00000000000579c3 */ /* 0x000e220000008800 */
[----:B------:R-:W-:Y:S01]  /*0db0*/  UMOV UR4, 0x400 ;  /* 0x0000040000047882 */ /* 0x000fe20000000000 */
[----:B------:R-:W-:Y:S01]  /*0dc0*/  IADD3 R19, PT, PT, R6, R18, RZ ;  /* 0x0000001206137210 */ /* 0x000fe20007ffe0ff */
[----:B------:R-:W4:Y:S04]  /*0dd0*/  LDG.E R24, desc[UR6][R14.64+0xc] ;  /* 0x00000c060e187981 */ /* 0x000f28000c1e1900 */
[----:B------:R-:W4:Y:S04]  /*0de0*/  LDG.E R21, desc[UR6][R14.64+0x14] ;  /* 0x000014060e157981 */ /* 0x000f28000c1e1900 */
[----:B------:R-:W4:Y:S01]  /*0df0*/  LDG.E R23, desc[UR6][R14.64+0x1c] ;  /* 0x00001c060e177981 */ /* 0x000f22000c1e1900 */
[----:B0-----:R-:W-:-:S06]  /*0e00*/  ULEA UR4, UR5, UR4, 0x18 ;  /* 0x0000000405047291 */ /* 0x001fcc000f8ec0ff */
[----:B------:R-:W-:-:S05]  /*0e10*/  LEA R19, R19, UR4, 0x2 ;  /* 0x0000000413137c11 */ /* 0x000fca000f8e10ff */
[----:B------:R-:W2:Y:S04]  /*0e20*/  LDS R28, [R19] ;  /* 0x00000000131c7984 */ /* 0x000ea80000000800 */
[----:B------:R-:W3:Y:S01]  /*0e30*/  LDS R27, [R19+0x4] ;  /* 0x00000400131b7984 */ /* 0x000ee20000000800 */
[----:B--2--5:R-:W-:-:S03]  /*0e40*/  FFMA R25, R11, R26, R28 ;  /* 0x0000001a0b197223 */ /* 0x024fc6000000001c */
[----:B------:R-:W2:Y:S04]  /*0e50*/  LDG.E R28, desc[UR6][R14.64+0x10] ;  /* 0x000010060e1c7981 */ /* 0x000ea8000c1e1900 */
[----:B------:R0:W2:Y:S01]  /*0e60*/  LDG.E R26, desc[UR6][R14.64+0x18] ;  /* 0x000018060e1a7981 */ /* 0x0000a2000c1e1900 */
[----:B---3--:R-:W-:-:S03]  /*0e70*/  FFMA R22, R11, R22, R27 ;  /* 0x000000160b167223 */ /* 0x008fc6000000001b */
[----:B------:R-:W4:Y:S04]  /*0e80*/  LDS R27, [R19+0x8] ;  /* 0x00000800131b7984 */ /* 0x000f280000000800 */
[----:B------:R-:W-:Y:S04]  /*0e90*/  STS [R19], R25 ;  /* 0x0000001913007388 */ /* 0x000fe80000000800 */
[----:B0-----:R-:W-:Y:S04]  /*0ea0*/  LDS R14, [R19+0x14] ;  /* 0x00001400130e7984 */ /* 0x001fe80000000800 */
[----:B------:R-:W-:Y:S04]  /*0eb0*/  LDS R15, [R19+0x18] ;  /* 0x00001800130f7984 */ /* 0x000fe80000000800 */
[----:B------:R-:W-:Y:S01]  /*0ec0*/  LDS R25, [R19+0x1c] ;  /* 0x00001c0013197984 */ /* 0x000fe20000000800 */
[----:B----4-:R-:W-:-:S03]  /*0ed0*/  FFMA R20, R11, R20, R27 ;  /* 0x000000140b147223 */ /* 0x010fc6000000001b */
[----:B------:R-:W0:Y:S02]  /*0ee0*/  LDS R27, [R19+0xc] ;  /* 0x00000c00131b7984 */ /* 0x000e240000000800 */
[C---:B0-----:R-:W-:Y:S02]  /*0ef0*/  FFMA R24, R11.reuse, R24, R27 ;  /* 0x000000180b187223 */ /* 0x041fe4000000001b */
[----:B------:R-:W2:Y:S01]  /*0f00*/  LDS R27, [R19+0x10] ;  /* 0x00001000131b7984 */ /* 0x000ea20000000800 */
[C---:B------:R-:W-:Y:S01]  /*0f10*/  FFMA R14, R11.reuse, R21, R14 ;  /* 0x000000150b0e7223 */ /* 0x040fe2000000000e */
[----:B------:R-:W-:Y:S02]  /*0f20*/  FFMA R23, R11, R23, R25 ;  /* 0x000000170b177223 */ /* 0x000fe40000000019 */
[----:B------:R0:W-:Y:S04]  /*0f30*/  STS [R19+0x4], R22 ;  /* 0x0000041613007388 */ /* 0x0001e80000000800 */
[----:B------:R0:W-:Y:S04]  /*0f40*/  STS [R19+0x8], R20 ;  /* 0x0000081413007388 */ /* 0x0001e80000000800 */
[----:B------:R0:W-:Y:S04]  /*0f50*/  STS [R19+0xc], R24 ;  /* 0x00000c1813007388 */ /* 0x0001e80000000800 */
[----:B------:R0:W-:Y:S04]  /*0f60*/  STS [R19+0x14], R14 ;  /* 0x0000140e13007388 */ /* 0x0001e80000000800 */
[----:B------:R0:W-:Y:S01]  /*0f70*/  STS [R19+0x1c], R23 ;  /* 0x00001c1713007388 */ /* 0x0001e20000000800 */
[----:B------:R-:W-:-:S02]  /*0f80*/  VIADD R18, R18, 0x8 ;  /* 0x0000000812127836 */ /* 0x000fc40000000000 */
[C---:B--2---:R-:W-:Y:S01]  /*0f90*/  FFMA R28, R11.reuse, R28, R27 ;  /* 0x0000001c0b1c7223 */ /* 0x044fe2000000001b */
[----:B------:R-:W-:-:S04]  /*0fa0*/  FFMA R26, R11, R26, R15 ;  /* 0x0000001a0b1a7223 */ /* 0x000fc8000000000f */
[----:B------:R0:W-:Y:S04]  /*0fb0*/  STS [R19+0x10], R28 ;  /* 0x0000101c13007388 */ /* 0x0001e80000000800 */
[----:B------:R0:W-:Y:S02]  /*0fc0*/  STS [R19+0x18], R26 ;  /* 0x0000181a13007388 */ /* 0x0001e40000000800 */
.L_x_42:
[----:B------:R-:W-:Y:S05]  /*0fd0*/  @!P2 BRA `(.L_x_41) ;  /* 0x0000000000d4a947 */ /* 0x000fea0003800000 */
[----:B0-----:R-:W-:Y:S02]  /*0fe0*/  IADD3 R14, PT, PT, R16, -0x1, RZ ;  /* 0xffffffff100e7810 */ /* 0x001fe40007ffe0ff */
        /* <DEDUP_REMOVED lines=8> */
[----:B------:R-:W4:Y:S04]  /*1070*/  LDG.E R20, desc[UR6][R14.64+0x8] ;  /* 0x000008060e147981 */ /* 0x000f28000c1e1900 */
[----:B------:R-:W4:Y:S01]  /*1080*/  LDG.E R27, desc[UR6][R14.64+0xc] ;  /* 0x00000c060e1b7981 */ /* 0x000f22000c1e1900 */
[----:B------:R-:W0:Y:S01]  /*1090*/  S2UR UR5, SR_CgaCtaId ;  /* 0x00000000000579c3 */ /* 0x000e220000008800 */
[----:B------:R-:W-:Y:S01]  /*10a0*/  UMOV UR4, 0x400 ;  /* 0x0000040000047882 */ /* 0x000fe20000000000 */
[----:B------:R-:W-:Y:S01]  /*10b0*/  IADD3 R19, PT, PT, R6, R18, RZ ;  /* 0x0000001206137210 */ /* 0x000fe20007ffe0ff */
[----:B------:R-:W-:Y:S01]  /*10c0*/  VIADD R18, R18, 0x4 ;  /* 0x0000000412127836 */ /* 0x000fe20000000000 */
[----:B0-----:R-:W-:-:S06]  /*10d0*/  ULEA UR4, UR5, UR4, 0x18 ;  /* 0x0000000405047291 */ /* 0x001fcc000f8ec0ff */
[----:B------:R-:W-:-:S05]  /*10e0*/  LEA R23, R19, UR4, 0x2 ;  /* 0x0000000413177c11 */ /* 0x000fca000f8e10ff */
[----:B------:R-:W2:Y:S04]  /*10f0*/  LDS R22, [R23] ;  /* 0x0000000017167984 */ /* 0x000ea80000000800 */
[----:B------:R-:W3:Y:S04]  /*1100*/  LDS R24, [R23+0x4] ;  /* 0x0000040017187984 */ /* 0x000ee80000000800 */
[----:B------:R-:W4:Y:S04]  /*1110*/  LDS R19, [R23+0x8] ;  /* 0x0000080017137984 */ /* 0x000f280000000800 */
[----:B------:R-:W0:Y:S01]  /*1120*/  LDS R26, [R23+0xc] ;  /* 0x00000c00171a7984 */ /* 0x000e220000000800 */
[C---:B--2--5:R-:W-:Y:S01]  /*1130*/  FFMA R22, R11.reuse, R21, R22 ;  /* 0x000000150b167223 */ /* 0x064fe20000000016 */
[----:B---3--:R-:W-:-:S04]  /*1140*/  FFMA R24, R11, R25, R24 ;  /* 0x000000190b187223 */ /* 0x008fc80000000018 */
[----:B------:R1:W-:Y:S01]  /*1150*/  STS [R23], R22 ;  /* 0x0000001617007388 */ /* 0x0003e20000000800 */
[----:B----4-:R-:W-:-:S03]  /*1160*/  FFMA R19, R11, R20, R19 ;  /* 0x000000140b137223 */ /* 0x010fc60000000013 */
[----:B------:R1:W-:Y:S01]  /*1170*/  STS [R23+0x4], R24 ;  /* 0x0000041817007388 */ /* 0x0003e20000000800 */
[----:B0-----:R-:W-:-:S03]  /*1180*/  FFMA R26, R11, R27, R26 ;  /* 0x0000001b0b1a7223 */ /* 0x001fc6000000001a */
[----:B------:R1:W-:Y:S04]  /*1190*/  STS [R23+0x8], R19 ;  /* 0x0000081317007388 */ /* 0x0003e80000000800 */
[----:B------:R1:W-:Y:S02]  /*11a0*/  STS [R23+0xc], R26 ;  /* 0x00000c1a17007388 */ /* 0x0003e40000000800 */
.L_x_43:
[----:B------:R-:W-:Y:S05]  /*11b0*/  @!P2 BRA `(.L_x_41) ;  /* 0x00000000005ca947 */ /* 0x000fea0003800000 */
[----:B------:R-:W0:Y:S01]  /*11c0*/  LDC.64 R14, c[0x0][0x388] ;  /* 0x0000e200ff0e7b82 */ /* 0x000e220000000a00 */
[----:B------:R-:W-:-:S05]  /*11d0*/  IADD3 R17, PT, PT, R17, R18, RZ ;  /* 0x0000001211117210 */ /* 0x000fca0007ffe0ff */
[----:B0-----:R-:W-:-:S05]  /*11e0*/  IMAD.WIDE R14, R17, 0x4, R14 ;  /* 0x00000004110e7825 */ /* 0x001fca00078e020e */
[----:B------:R-:W2:Y:S01]  /*11f0*/  LDG.E R20, desc[UR6][R14.64] ;  /* 0x000000060e147981 */ /* 0x000ea2000c1e1900 */
[----:B------:R-:W0:Y:S01]  /*1200*/  S2UR UR5, SR_CgaCtaId ;  /* 0x00000000000579c3 */ /* 0x000e220000008800 */
[----:B------:R-:W-:Y:S01]  /*1210*/  UMOV UR4, 0x400 ;  /* 0x0000040000047882 */ /* 0x000fe20000000000 */
[----:B------:R-:W-:Y:S01]  /*1220*/  IMAD.IADD R17, R6, 0x1, R18 ;  /* 0x0000000106117824 */ /* 0x000fe200078e0212 */
[----:B------:R-:W-:Y:S01]  /*1230*/  ISETP.NE.AND P1, PT, R8, 0x1, PT ;  /* 0x000000010800780c */ /* 0x000fe20003f25270 */
[----:B0-----:R-:W-:-:S06]  /*1240*/  ULEA UR4, UR5, UR4, 0x18 ;  /* 0x0000000405047291 */ /* 0x001fcc000f8ec0ff */
[----:B-1----:R-:W-:-:S05]  /*1250*/  LEA R19, R17, UR4, 0x2 ;  /* 0x0000000411137c11 */ /* 0x002fca000f8e10ff */
[----:B------:R-:W2:Y:S02]  /*1260*/  LDS R18, [R19] ;  /* 0x0000000013127984 */ /* 0x000ea40000000800 */
[----:B--2--5:R-:W-:-:S05]  /*1270*/  FFMA R18, R11, R20, R18 ;  /* 0x000000140b127223 */ /* 0x024fca0000000012 */
[----:B------:R2:W-:Y:S01]  /*1280*/  STS [R19], R18 ;  /* 0x0000001213007388 */ /* 0x0005e20000000800 */
[----:B------:R-:W-:Y:S05]  /*1290*/  @!P1 BRA `(.L_x_41) ;  /* 0x0000000000249947 */ /* 0x000fea0003800000 */
[----:B------:R-:W-:Y:S01]  /*12a0*/  ISETP.NE.AND P1, PT, R8, 0x2, PT ;  /* 0x000000020800780c */ /* 0x000fe20003f25270 */
[----:B--2---:R-:W2:Y:S04]  /*12b0*/  LDG.E R18, desc[UR6][R14.64+0x4] ;  /* 0x000004060e127981 */ /* 0x004ea8000c1e1900 */
[----:B------:R-:W2:Y:S08]  /*12c0*/  LDS R20, [R19+0x4] ;  /* 0x0000040013147984 */ /* 0x000eb00000000800 */
[----:B------:R-:W3:Y:S04]  /*12d0*/  @P1 LDG.E R22, desc[UR6][R14.64+0x8] ;  /* 0x000008060e161981 */ /* 0x000ee8000c1e1900 */
[----:B------:R-:W3:Y:S01]  /*12e0*/  @P1 LDS R17, [R19+0x8] ;  /* 0x0000080013111984 */ /* 0x000ee20000000800 */
[----:B--2---:R-:W-:-:S05]  /*12f0*/  FFMA R18, R11, R18, R20 ;  /* 0x000000120b127223 */ /* 0x004fca0000000014 */
[----:B------:R4:W-:Y:S01]  /*1300*/  STS [R19+0x4], R18 ;  /* 0x0000041213007388 */ /* 0x0009e20000000800 */
[----:B---3--:R-:W-:-:S05]  /*1310*/  @P1 FFMA R17, R11, R22, R17 ;  /* 0x000000160b111223 */ /* 0x008fca0000000011 */
[----:B------:R4:W-:Y:S02]  /*1320*/  @P1 STS [R19+0x8], R17 ;  /* 0x0000081113001388 */ /* 0x0009e40000000800 */
.L_x_41:
[----:B------:R-:W-:Y:S05]  /*1330*/  @P0 BRA `(.L_x_44) ;  /* 0xfffffff000e00947 */ /* 0x000fea000383ffff */
.L_x_38:
[----:B------:R-:W-:Y:S05]  /*1340*/  BSYNC.RECONVERGENT B0 ;  /* 0x0000000000007941 */ /* 0x000fea0003800200 */
.L_x_37:
[----:B------:R-:W3:Y:S08]  /*1350*/  S2UR UR5, SR_CgaCtaId ;  /* 0x00000000000579c3 */ /* 0x000ef00000008800 */
[----:B------:R-:W-:Y:S01]  /*1360*/  BAR.SYNC.DEFER_BLOCKING 0x0 ;  /* 0x0000000000007b1d */ /* 0x000fe20000010000 */
[----:B------:R-:W-:Y:S01]  /*1370*/  IMAD R0, R0, R3, RZ ;  /* 0x0000000300007224 */ /* 0x000fe200078e02ff */
[----:B------:R-:W-:-:S04]  /*1380*/  ISETP.GE.AND P0, PT, R3, 0x2, PT ;  /* 0x000000020300780c */ /* 0x000fc80003f06270 */
[----:B------:R-:W-:Y:S01]  /*1390*/  UMOV UR4, 0x400 ;  /* 0x0000040000047882 */ /* 0x000fe20000000000 */
[----:B------:R-:W-:Y:S01]  /*13a0*/  BSSY.RECONVERGENT B0, `(.L_x_45) ;  /* 0x0000058000007945 */ /* 0x000fe20003800200 */
[----:B---3--:R-:W-:-:S06]  /*13b0*/  ULEA UR4, UR5, UR4, 0x18 ;  /* 0x0000000405047291 */ /* 0x008fcc000f8ec0ff */
[----:B------:R-:W-:-:S05]  /*13c0*/  LEA R0, R0, UR4, 0x2 ;  /* 0x0000000400007c11 */ /* 0x000fca000f8e10ff */
[----:B------:R3:W0:Y:S01]  /*13d0*/  LDS R4, [R0] ;  /* 0x0000000000047984 */ /* 0x0006220000000800 */
[----:B------:R-:W-:Y:S05]  /*13e0*/  @!P0 BRA `(.L_x_46) ;  /* 0x00000004004c8947 */ /* 0x000fea0003800000 */
[----:B------:R-:W-:Y:S01]  /*13f0*/  IADD3 R5, PT, PT, R3, -0x2, RZ ;  /* 0xfffffffe03057810 */ /* 0x000fe20007ffe0ff */
[----:B------:R-:W-:Y:S01]  /*1400*/  BSSY.RECONVERGENT B1, `(.L_x_47) ;  /* 0x000002a000017945 */ /* 0x000fe20003800200 */
[----:B------:R-:W-:Y:S02]  /*1410*/  MOV R7, 0x1 ;  /* 0x0000000100077802 */ /* 0x000fe40000000f00 */
[----:B------:R-:W-:Y:S01]  /*1420*/  ISETP.GE.U32.AND P0, PT, R5, 0x7, PT ;  /* 0x000000070500780c */ /* 0x000fe20003f06070 */
[----:B------:R-:W-:-:S05]  /*1430*/  VIADD R5, R3, 0xffffffff ;  /* 0xffffffff03057836 */ /* 0x000fca0000000000 */
[----:B------:R-:W-:-:S07]  /*1440*/  LOP3.LUT R10, R5, 0x7, RZ, 0xc0, !PT ;  /* 0x00000007050a7812 */ /* 0x000fce00078ec0ff */
[----:B------:R-:W-:Y:S05]  /*1450*/  @!P0 BRA `(.L_x_48) ;  /* 0x0000000000908947 */ /* 0x000fea0003800000 */
[----:B------:R-:W-:Y:S01]  /*1460*/  LOP3.LUT R6, R5, 0xfffffff8, RZ, 0xc0, !PT ;  /* 0xfffffff805067812 */ /* 0x000fe200078ec0ff */
[----:B------:R-:W-:Y:S01]  /*1470*/  HFMA2 R8, -RZ, RZ, 0, 0 ;  /* 0x00000000ff087431 */ /* 0x000fe200000001ff */
[----:B------:R-:W-:Y:S01]  /*1480*/  BSSY.RECONVERGENT B2, `(.L_x_49) ;  /* 0x0000020000027945 */ /* 0x000fe20003800200 */
[----:B------:R-:W-:Y:S02]  /*1490*/  VIADD R7, R0, 0x10 ;  /* 0x0000001000077836 */ /* 0x000fe40000000000 */
[----:B------:R-:W-:-:S07]  /*14a0*/  IMAD.MOV R6, RZ, RZ, -R6 ;  /* 0x000000ffff067224 */ /* 0x000fce00078e0a06 */
.L_x_50:
[----:B------:R-:W3:Y:S01]  /*14b0*/  LDS R9, [R7+-0xc] ;  /* 0xfffff40007097984 */ /* 0x000ee20000000800 */
[----:B------:R-:W-:Y:S01]  /*14c0*/  IADD3 R6, PT, PT, R6, 0x8, RZ ;  /* 0x0000000806067810 */ /* 0x000fe20007ffe0ff */
[----:B------:R-:W-:Y:S02]  /*14d0*/  VIADD R8, R8, 0x8 ;  /* 0x0000000808087836 */ /* 0x000fe40000000000 */
[----:B-----5:R-:W3:Y:S01]  /*14e0*/  LDS R11, [R7+-0x8] ;  /* 0xfffff800070b7984 */ /* 0x020ee20000000800 */
[----:B------:R-:W-:-:S03]  /*14f0*/  ISETP.NE.AND P1, PT, R6, RZ, PT ;  /* 0x000000ff0600720c */ /* 0x000fc60003f25270 */
[----:B------:R-:W3:Y:S04]  /*1500*/  LDS R13, [R7+-0x4] ;  /* 0xfffffc00070d7984 */ /* 0x000ee80000000800 */
[----:B------:R-:W3:Y:S04]  /*1510*/  LDS R15, [R7] ;  /* 0x00000000070f7984 */ /* 0x000ee80000000800 */
[----:B----4-:R-:W4:Y:S04]  /*1520*/  LDS R17, [R7+0x4] ;  /* 0x0000040007117984 */ /* 0x010f280000000800 */
[----:B012---:R-:W0:Y:S01]  /*1530*/  LDS R19, [R7+0x8] ;  /* 0x0000080007137984 */ /* 0x007e220000000800 */
[----:B---3--:R-:W-:-:S04]  /*1540*/  FSETP.GT.AND P0, PT, R9, R4, PT ;  /* 0x000000040900720b */ /* 0x008fc80003f04000 */
[----:B------:R-:W-:Y:S02]  /*1550*/  FSEL R4, R9, R4, P0 ;  /* 0x0000000409047208 */ /* 0x000fe40000000000 */
[----:B------:R-:W1:Y:S02]  /*1560*/  LDS R9, [R7+0xc] ;  /* 0x00000c0007097984 */ /* 0x000e640000000800 */
[----:B------:R-:W-:-:S04]  /*1570*/  FSETP.GT.AND P0, PT, R11, R4, PT ;  /* 0x000000040b00720b */ /* 0x000fc80003f04000 */
[----:B------:R-:W-:Y:S02]  /*1580*/  FSEL R4, R11, R4, P0 ;  /* 0x000000040b047208 */ /* 0x000fe40000000000 */
[----:B------:R2:W3:Y:S02]  /*1590*/  LDS R11, [R7+0x10] ;  /* 0x00001000070b7984 */ /* 0x0004e40000000800 */
[----:B------:R-:W-:-:S04]  /*15a0*/  FSETP.GT.AND P0, PT, R13, R4, PT ;  /* 0x000000040d00720b */ /* 0x000fc80003f04000 */
[----:B------:R-:W-:Y:S02]  /*15b0*/  FSEL R4, R13, R4, P0 ;  /* 0x000000040d047208 */ /* 0x000fe40000000000 */
[----:B--2---:R-:W-:Y:S02]  /*15c0*/  IADD3 R7, PT, PT, R7, 0x20, RZ ;  /* 0x0000002007077810 */ /* 0x004fe40007ffe0ff */
[----:B------:R-:W-:-:S04]  /*15d0*/  FSETP.GT.AND P0, PT, R15, R4, PT ;  /* 0x000000040f00720b */ /* 0x000fc80003f04000 */
[----:B------:R-:W-:-:S04]  /*15e0*/  FSEL R4, R15, R4, P0 ;  /* 0x000000040f047208 */ /* 0x000fc80000000000 */
[----:B----4-:R-:W-:-:S04]  /*15f0*/  FSETP.GT.AND P0, PT, R17, R4, PT ;  /* 0x000000041100720b */ /* 0x010fc80003f04000 */
[----:B------:R-:W-:-:S04]  /*1600*/  FSEL R4, R17, R4, P0 ;  /* 0x0000000411047208 */ /* 0x000fc80000000000 */
[----:B0-----:R-:W-:-:S04]  /*1610*/  FSETP.GT.AND P0, PT, R19, R4, PT ;  /* 0x000000041300720b */ /* 0x001fc80003f04000 */
[----:B------:R-:W-:-:S04]  /*1620*/  FSEL R4, R19, R4, P0 ;  /* 0x0000000413047208 */ /* 0x000fc80000000000 */
[----:B-1----:R-:W-:-:S04]  /*1630*/  FSETP.GT.AND P0, PT, R9, R4, PT ;  /* 0x000000040900720b */ /* 0x002fc80003f04000 */
[----:B------:R-:W-:-:S04]  /*1640*/  FSEL R4, R9, R4, P0 ;  /* 0x0000000409047208 */ /* 0x000fc80000000000 */
[----:B---3--:R-:W-:-:S04]  /*1650*/  FSETP.GT.AND P0, PT, R11, R4, PT ;  /* 0x000000040b00720b */ /* 0x008fc80003f04000 */
[----:B------:R-:W-:Y:S01]  /*1660*/  FSEL R4, R11, R4, P0 ;  /* 0x000000040b047208 */ /* 0x000fe20000000000 */
[----:B------:R-:W-:Y:S08]  /*1670*/  @P1 BRA `(.L_x_50) ;  /* 0xfffffffc008c1947 */ /* 0x000ff0000383ffff */
[----:B------:R-:W-:Y:S05]  /*1680*/  BSYNC.RECONVERGENT B2 ;  /* 0x0000000000027941 */ /* 0x000fea0003800200 */
.L_x_49:
[----:B------:R-:W-:-:S07]  /*1690*/  VIADD R7, R8, 0x1 ;  /* 0x0000000108077836 */ /* 0x000fce0000000000 */
.L_x_48:
[----:B------:R-:W-:Y:S05]  /*16a0*/  BSYNC.RECONVERGENT B1 ;  /* 0x0000000000017941 */ /* 0x000fea0003800200 */
.L_x_47:
[----:B------:R-:W-:-:S13]  /*16b0*/  ISETP.NE.AND P0, PT, R10, RZ, PT ;  /* 0x000000ff0a00720c */ /* 0x000fda0003f05270 */
[----:B------:R-:W-:Y:S05]  /*16c0*/  @!P0 BRA `(.L_x_46) ;  /* 0x0000000000948947 */ /* 0x000fea0003800000 */
[----:B------:R-:W-:Y:S01]  /*16d0*/  ISETP.GE.U32.AND P1, PT, R10, 0x4, PT ;  /* 0x000000040a00780c */ /* 0x000fe20003f26070 */
[----:B------:R-:W-:Y:S01]  /*16e0*/  BSSY.RECONVERGENT B1, `(.L_x_51) ;  /* 0x0000012000017945 */ /* 0x000fe20003800200 */
[----:B------:R-:W-:-:S04]  /*16f0*/  LOP3.LUT R8, R5, 0x3, RZ, 0xc0, !PT ;  /* 0x0000000305087812 */ /* 0x000fc800078ec0ff */
[----:B------:R-:W-:-:S07]  /*1700*/  ISETP.NE.AND P0, PT, R8, RZ, PT ;  /* 0x000000ff0800720c */ /* 0x000fce0003f05270 */
[----:B------:R-:W-:Y:S06]  /*1710*/  @!P1 BRA `(.L_x_52) ;  /* 0x0000000000389947 */ /* 0x000fec0003800000 */
[C---:B------:R-:W-:Y:S01]  /*1720*/  LEA R6, R7.reuse, R0, 0x2 ;  /* 0x0000000007067211 */ /* 0x040fe200078e10ff */
[----:B------:R-:W-:-:S04]  /*1730*/  VIADD R7, R7, 0x4 ;  /* 0x0000000407077836 */ /* 0x000fc80000000000 */
[----:B------:R-:W0:Y:S04]  /*1740*/  LDS R9, [R6] ;  /* 0x0000000006097984 */ /* 0x000e280000000800 */
[----:B-----5:R-:W1:Y:S04]  /*1750*/  LDS R11, [R6+0x4] ;  /* 0x00000400060b7984 */ /* 0x020e680000000800 */
[----:B------:R-:W2:Y:S04]  /*1760*/  LDS R13, [R6+0x8] ;  /* 0x00000800060d7984 */ /* 0x000ea80000000800 */
[----:B------:R-:W3:Y:S01]  /*1770*/  LDS R15, [R6+0xc] ;  /* 0x00000c00060f7984 */ /* 0x000ee20000000800 */
[----:B0-----:R-:W-:-:S04]  /*1780*/  FSETP.GT.AND P1, PT, R9, R4, PT ;  /* 0x000000040900720b */ /* 0x001fc80003f24000 */
[----:B------:R-:W-:-:S04]  /*1790*/  FSEL R4, R9, R4, P1 ;  /* 0x0000000409047208 */ /* 0x000fc80000800000 */
[----:B-1----:R-:W-:-:S04]  /*17a0*/  FSETP.GT.AND P1, PT, R11, R4, PT ;  /* 0x000000040b00720b */ /* 0x002fc80003f24000 */
[----:B------:R-:W-:-:S04]  /*17b0*/  FSEL R4, R11, R4, P1 ;  /* 0x000000040b047208 */ /* 0x000fc80000800000 */
[----:B--2---:R-:W-:-:S04]  /*17c0*/  FSETP.GT.AND P1, PT, R13, R4, PT ;  /* 0x000000040d00720b */ /* 0x004fc80003f24000 */
[----:B------:R-:W-:-:S04]  /*17d0*/  FSEL R4, R13, R4, P1 ;  /* 0x000000040d047208 */ /* 0x000fc80000800000 */
[----:B---3--:R-:W-:-:S04]  /*17e0*/  FSETP.GT.AND P1, PT, R15, R4, PT ;  /* 0x000000040f00720b */ /* 0x008fc80003f24000 */
[----:B------:R-:W-:-:S09]  /*17f0*/  FSEL R4, R15, R4, P1 ;  /* 0x000000040f047208 */ /* 0x000fd20000800000 */
.L_x_52:
[----:B------:R-:W-:Y:S05]  /*1800*/  BSYNC.RECONVERGENT B1 ;  /* 0x0000000000017941 */ /* 0x000fea0003800200 */
.L_x_51:
[----:B------:R-:W-:Y:S05]  /*1810*/  @!P0 BRA `(.L_x_46) ;  /* 0x0000000000408947 */ /* 0x000fea0003800000 */
[----:B------:R-:W-:Y:S02]  /*1820*/  ISETP.NE.AND P0, PT, R8, 0x1, PT ;  /* 0x000000010800780c */ /* 0x000fe40003f05270 */
[----:B------:R-:W-:-:S11]  /*1830*/  LOP3.LUT R5, R5, 0x1, RZ, 0xc0, !PT ;  /* 0x0000000105057812 */ /* 0x000fd600078ec0ff */
[C---:B------:R-:W-:Y:S01]  /*1840*/  @P0 LEA R6, R7.reuse, R0, 0x2 ;  /* 0x0000000007060211 */ /* 0x040fe200078e10ff */
[----:B------:R-:W-:-:S04]  /*1850*/  @P0 VIADD R7, R7, 0x2 ;  /* 0x0000000207070836 */ /* 0x000fc80000000000 */
[----:B------:R-:W0:Y:S04]  /*1860*/  @P0 LDS R9, [R6] ;  /* 0x0000000006090984 */ /* 0x000e280000000800 */
[----:B------:R-:W1:Y:S01]  /*1870*/  @P0 LDS R8, [R6+0x4] ;  /* 0x0000040006080984 */ /* 0x000e620000000800 */
[----:B0-----:R-:W-:-:S04]  /*1880*/  @P0 FSETP.GT.AND P1, PT, R9, R4, PT ;  /* 0x000000040900020b */ /* 0x001fc80003f24000 */
[----:B------:R-:W-:Y:S02]  /*1890*/  @P0 FSEL R9, R9, R4, P1 ;  /* 0x0000000409090208 */ /* 0x000fe40000800000 */
[----:B------:R-:W-:Y:S02]  /*18a0*/  ISETP.NE.U32.AND P1, PT, R5, 0x1, PT ;  /* 0x000000010500780c */ /* 0x000fe40003f25070 */
[----:B-1----:R-:W-:-:S04]  /*18b0*/  @P0 FSETP.GT.AND P2, PT, R8, R9, PT ;  /* 0x000000090800020b */ /* 0x002fc80003f44000 */
[----:B------:R-:W-:-:S07]  /*18c0*/  @P0 FSEL R4, R8, R9, P2 ;  /* 0x0000000908040208 */ /* 0x000fce0001000000 */
[----:B------:R-:W-:Y:S05]  /*18d0*/  @P1 BRA `(.L_x_46) ;  /* 0x0000000000101947 */ /* 0x000fea0003800000 */
[----:B------:R-:W-:-:S06]  /*18e0*/  LEA R7, R7, R0, 0x2 ;  /* 0x0000000007077211 */ /* 0x000fcc00078e10ff */
[----:B------:R-:W0:Y:S02]  /*18f0*/  LDS R7, [R7] ;  /* 0x0000000007077984 */ /* 0x000e240000000800 */
[----:B0-----:R-:W-:-:S13]  /*1900*/  FSETP.GT.AND P0, PT, R7, R4, PT ;  /* 0x000000040700720b */ /* 0x001fda0003f04000 */
[----:B------:R-:W-:-:S07]  /*1910*/  @P0 MOV R4, R7 ;  /* 0x0000000700040202 */ /* 0x000fce0000000f00 */
.L_x_46:
[----:B------:R-:W-:Y:S05]  /*1920*/  BSYNC.RECONVERGENT B0 ;  /* 0x0000000000007941 */ /* 0x000fea0003800200 */
.L_x_45:
[----:B------:R-:W-:Y:S01]  /*1930*/  ISETP.GE.AND P0, PT, R3, 0x1, PT ;  /* 0x000000010300780c */ /* 0x000fe20003f06270 */
[----:B------:R-:W-:Y:S01]  /*1940*/  BSSY.RECONVERGENT B0, `(.L_x_53) ;  /* 0x000006b000007945 */ /* 0x000fe20003800200 */
[----:B------:R-:W-:-:S11]  /*1950*/  IMAD.MOV.U32 R8, RZ, RZ, RZ ;  /* 0x000000ffff087224 */ /* 0x000fd600078e00ff */
[----:B------:R-:W-:Y:S05]  /*1960*/  @!P0 BRA `(.L_x_54) ;  /* 0x0000000400a08947 */ /* 0x000fea0003800000 */
[C---:B------:R-:W-:Y:S01]  /*1970*/  IADD3 R5, PT, PT, R3.reuse, -0x1, RZ ;  /* 0xffffffff03057810 */ /* 0x040fe20007ffe0ff */
[----:B------:R-:W-:Y:S01]  /*1980*/  BSSY.RECONVERGENT B1, `(.L_x_55) ;  /* 0x0000039000017945 */ /* 0x000fe20003800200 */
[----:B----4-:R-:W-:Y:S01]  /*1990*/  LOP3.LUT R17, R3, 0x3, RZ, 0xc0, !PT ;  /* 0x0000000303117812 */ /* 0x010fe200078ec0ff */
[----:B------:R-:W-:Y:S01]  /*19a0*/  HFMA2 R8, -RZ, RZ, 0, 0 ;  /* 0x00000000ff087431 */ /* 0x000fe200000001ff */
[----:B------:R-:W-:Y:S01]  /*19b0*/  ISETP.GE.U32.AND P1, PT, R5, 0x3, PT ;  /* 0x000000030500780c */ /* 0x000fe20003f26070 */
[----:B------:R-:W-:Y:S01]  /*19c0*/  IMAD.MOV.U32 R5, RZ, RZ, RZ ;  /* 0x000000ffff057224 */ /* 0x000fe200078e00ff */
[----:B------:R-:W-:-:S11]  /*19d0*/  ISETP.NE.AND P2, PT, R17, RZ, PT ;  /* 0x000000ff1100720c */ /* 0x000fd60003f45270 */
[----:B------:R-:W-:Y:S05]  /*19e0*/  @!P1 BRA `(.L_x_56) ;  /* 0x0000000000c89947 */ /* 0x000fea0003800000 */
[----:B------:R-:W-:Y:S02]  /*19f0*/  LOP3.LUT R5, R3, 0x7ffffffc, RZ, 0xc0, !PT ;  /* 0x7ffffffc03057812 */ /* 0x000fe400078ec0ff */
[----:B------:R-:W-:Y:S02]  /*1a00*/  IADD3 R6, PT, PT, R0, 0x8, RZ ;  /* 0x0000000800067810 */ /* 0x000fe40007ffe0ff */
[----:B------:R-:W-:Y:S01]  /*1a10*/  MOV R8, RZ ;  /* 0x000000ff00087202 */ /* 0x000fe20000000f00 */
[----:B------:R-:W-:-:S07]  /*1a20*/  IMAD.MOV R7, RZ, RZ, -R5 ;  /* 0x000000ffff077224 */ /* 0x000fce00078e0a05 */
.L_x_57:
[----:B------:R-:W0:Y:S01]  /*1a30*/  LDS R9, [R6+-0x8] ;  /* 0xfffff80006097984 */ /* 0x000e220000000800 */
[----:B-----5:R-:W-:Y:S02]  /*1a40*/  MOV R11, 0x3bbb989d ;  /* 0x3bbb989d000b7802 */ /* 0x020fe40000000f00 */
[----:B------:R-:W-:Y:S01]  /*1a50*/  IADD3 R7, PT, PT, R7, 0x4, RZ ;  /* 0x0000000407077810 */ /* 0x000fe20007ffe0ff */
[----:B------:R-:W4:Y:S03]  /*1a60*/  LDS R13, [R6+-0x4] ;  /* 0xfffffc00060d7984 */ /* 0x000f260000000800 */
[----:B------:R-:W-:Y:S01]  /*1a70*/  ISETP.NE.AND P1, PT, R7, RZ, PT ;  /* 0x000000ff0700720c */ /* 0x000fe20003f25270 */
[----:B------:R-:W1:Y:S04]  /*1a80*/  LDS R15, [R6] ;  /* 0x00000000060f7984 */ /* 0x000e680000000800 */
[----:B------:R2:W3:Y:S02]  /*1a90*/  LDS R21, [R6+0x4] ;  /* 0x0000040006157984 */ /* 0x0004e40000000800 */
[----:B--2---:R-:W-:Y:S01]  /*1aa0*/  IADD3 R6, PT, PT, R6, 0x10, RZ ;  /* 0x0000001006067810 */ /* 0x004fe20007ffe0ff */
[----:B0-----:R-:W-:Y:S01]  /*1ab0*/  FADD R18, R9, -R4 ;  /* 0x8000000409127221 */ /* 0x001fe20000000000 */
[----:B------:R-:W-:-:S03]  /*1ac0*/  HFMA2 R9, -RZ, RZ, 3.7421875, 0 ;  /* 0x437c0000ff097431 */ /* 0x000fc600000001ff */
[----:B------:R-:W-:Y:S01]  /*1ad0*/  FFMA.SAT R10, R18, R11, 0.5 ;  /* 0x3f000000120a7423 */ /* 0x000fe2000000200b */
[--C-:B----4-:R-:W-:Y:S01]  /*1ae0*/  FADD R16, R13, -R4.reuse ;  /* 0x800000040d107221 */ /* 0x110fe20000000000 */
[----:B-1----:R-:W-:-:S03]  /*1af0*/  FADD R14, R15, -R4 ;  /* 0x800000040f0e7221 */ /* 0x002fc60000000000 */
[----:B------:R-:W-:Y:S01]  /*1b00*/  FFMA.SAT R12, R16, R11, 0.5 ;  /* 0x3f000000100c7423 */ /* 0x000fe2000000200b */
[----:B------:R-:W-:Y:S01]  /*1b10*/  FFMA.RM R10, R10, R9, 12582913 ;  /* 0x4b4000010a0a7423 */ /* 0x000fe20000004009 */
[----:B------:R-:W-:Y:S02]  /*1b20*/  FFMA.SAT R20, R14, R11, 0.5 ;  /* 0x3f0000000e147423 */ /* 0x000fe4000000200b */
[----:B------:R-:W-:Y:S01]  /*1b30*/  FFMA.RM R12, R12, R9, 12582913 ;  /* 0x4b4000010c0c7423 */ /* 0x000fe20000004009 */
[----:B------:R-:W-:-:S03]  /*1b40*/  FADD R13, R10, -12583039 ;  /* 0xcb40007f0a0d7421 */ /* 0x000fc60000000000 */
[C---:B------:R-:W-:Y:S01]  /*1b50*/  FADD R19, R12.reuse, -12583039 ;  /* 0xcb40007f0c137421 */ /* 0x040fe20000000000 */
[----:B------:R-:W-:Y:S01]  /*1b60*/  SHF.L.U32 R12, R12, 0x17, RZ ;  /* 0x000000170c0c7819 */ /* 0x000fe200000006ff */
[----:B------:R-:W-:Y:S02]  /*1b70*/  FFMA R13, R18, 1.4426950216293334961, -R13 ;  /* 0x3fb8aa3b120d7823 */ /* 0x000fe4000000080d */
[----:B------:R-:W-:Y:S02]  /*1b80*/  FFMA R19, R16, 1.4426950216293334961, -R19 ;  /* 0x3fb8aa3b10137823 */ /* 0x000fe40000000813 */
[----:B------:R-:W-:Y:S01]  /*1b90*/  FFMA R15, R18, 1.925963033500011079e-08, R13 ;  /* 0x32a57060120f7823 */ /* 0x000fe2000000000d */
[----:B---3--:R-:W-:Y:S01]  /*1ba0*/  FADD R18, R21, -R4 ;  /* 0x8000000415127221 */ /* 0x008fe20000000000 */
[----:B------:R-:W-:Y:S01]  /*1bb0*/  FFMA.RM R13, R20, R9, 12582913 ;  /* 0x4b400001140d7423 */ /* 0x000fe20000004009 */
[----:B------:R-:W-:Y:S02]  /*1bc0*/  FFMA R19, R16, 1.925963033500011079e-08, R19 ;  /* 0x32a5706010137823 */ /* 0x000fe40000000013 */
[----:B------:R-:W-:Y:S01]  /*1bd0*/  FFMA.SAT R20, R18, R11, 0.5 ;  /* 0x3f00000012147423 */ /* 0x000fe2000000200b */
[----:B------:R-:W-:Y:S01]  /*1be0*/  FADD R11, R13, -12583039 ;  /* 0xcb40007f0d0b7421 */ /* 0x000fe20000000000 */
[----:B------:R-:W0:Y:S02]  /*1bf0*/  MUFU.EX2 R15, R15 ;  /* 0x0000000f000f7308 */ /* 0x000e240000000800 */
[----:B------:R-:W-:Y:S01]  /*1c00*/  FFMA.RM R9, R20, R9, 12582913 ;  /* 0x4b40000114097423 */ /* 0x000fe20000004009 */
[----:B------:R-:W-:-:S03]  /*1c10*/  FFMA R11, R14, 1.4426950216293334961, -R11 ;  /* 0x3fb8aa3b0e0b7823 */ /* 0x000fc6000000080b */
[C---:B------:R-:W-:Y:S01]  /*1c20*/  FADD R21, R9.reuse, -12583039 ;  /* 0xcb40007f09157421 */ /* 0x040fe20000000000 */
[----:B------:R-:W-:Y:S01]  /*1c30*/  FFMA R14, R14, 1.925963033500011079e-08, R11 ;  /* 0x32a570600e0e7823 */ /* 0x000fe2000000000b */
[----:B------:R-:W1:Y:S01]  /*1c40*/  MUFU.EX2 R19, R19 ;  /* 0x0000001300137308 */ /* 0x000e620000000800 */
[----:B------:R-:W-:Y:S02]  /*1c50*/  IMAD.SHL.U32 R11, R10, 0x800000, RZ ;  /* 0x008000000a0b7824 */ /* 0x000fe400078e00ff */
[----:B------:R-:W-:Y:S01]  /*1c60*/  FFMA R21, R18, 1.4426950216293334961, -R21 ;  /* 0x3fb8aa3b12157823 */ /* 0x000fe20000000815 */
[----:B------:R-:W-:-:S03]  /*1c70*/  SHF.L.U32 R9, R9, 0x17, RZ ;  /* 0x0000001709097819 */ /* 0x000fc600000006ff */
[----:B------:R-:W-:Y:S01]  /*1c80*/  FFMA R21, R18, 1.925963033500011079e-08, R21 ;  /* 0x32a5706012157823 */ /* 0x000fe20000000015 */
[----:B------:R-:W2:Y:S01]  /*1c90*/  MUFU.EX2 R14, R14 ;  /* 0x0000000e000e7308 */ /* 0x000ea20000000800 */
[----:B0-----:R-:W-:Y:S01]  /*1ca0*/  FFMA R11, R11, R15, R8 ;  /* 0x0000000f0b0b7223 */ /* 0x001fe20000000008 */
[----:B------:R-:W-:-:S06]  /*1cb0*/  IMAD.SHL.U32 R8, R13, 0x800000, RZ ;  /* 0x008000000d087824 */ /* 0x000fcc00078e00ff */
[----:B------:R-:W0:Y:S01]  /*1cc0*/  MUFU.EX2 R21, R21 ;  /* 0x0000001500157308 */ /* 0x000e220000000800 */
[----:B-1----:R-:W-:-:S04]  /*1cd0*/  FFMA R11, R12, R19, R11 ;  /* 0x000000130c0b7223 */ /* 0x002fc8000000000b */
[----:B--2---:R-:W-:-:S04]  /*1ce0*/  FFMA R8, R8, R14, R11 ;  /* 0x0000000e08087223 */ /* 0x004fc8000000000b */
[----:B0-----:R-:W-:Y:S01]  /*1cf0*/  FFMA R8, R9, R21, R8 ;  /* 0x0000001509087223 */ /* 0x001fe20000000008 */
[----:B------:R-:W-:Y:S06]  /*1d00*/  @P1 BRA `(.L_x_57) ;  /* 0xfffffffc00481947 */ /* 0x000fec000383ffff */
.L_x_56:
[----:B------:R-:W-:Y:S05]  /*1d10*/  BSYNC.RECONVERGENT B1 ;  /* 0x0000000000017941 */ /* 0x000fea0003800200 */
.L_x_55:
[----:B------:R-:W-:Y:S05]  /*1d20*/  @!P2 BRA `(.L_x_54) ;  /* 0x0000000000b0a947 */ /* 0x000fea0003800000 */
[----:B------:R-:W-:Y:S01]  /*1d30*/  ISETP.NE.AND P2, PT, R17, 0x1, PT ;  /* 0x000000011100780c */ /* 0x000fe20003f45270 */
[----:B------:R-:W-:Y:S01]  /*1d40*/  BSSY.RECONVERGENT B1, `(.L_x_58) ;  /* 0x000001c000017945 */ /* 0x000fe20003800200 */
[----:B------:R-:W-:-:S04]  /*1d50*/  LOP3.LUT R6, R3, 0x1, RZ, 0xc0, !PT ;  /* 0x0000000103067812 */ /* 0x000fc800078ec0ff */
[----:B------:R-:W-:-:S07]  /*1d60*/  ISETP.NE.U32.AND P1, PT, R6, 0x1, PT ;  /* 0x000000010600780c */ /* 0x000fce0003f25070 */
[----:B------:R-:W-:Y:S06]  /*1d70*/  @!P2 BRA `(.L_x_59) ;  /* 0x000000000060a947 */ /* 0x000fec0003800000 */
[C---:B------:R-:W-:Y:S02]  /*1d80*/  IMAD R6, R5.reuse, 0x4, R0 ;  /* 0x0000000405067824 */ /* 0x040fe400078e0200 */
[----:B------:R-:W-:Y:S01]  /*1d90*/  HFMA2 R13, -RZ, RZ, 3.7421875, 0 ;  /* 0x437c0000ff0d7431 */ /* 0x000fe200000001ff */
[----:B------:R-:W-:Y:S02]  /*1da0*/  MOV R12, 0x3bbb989d ;  /* 0x3bbb989d000c7802 */ /* 0x000fe40000000f00 */
[----:B------:R-:W-:Y:S01]  /*1db0*/  IADD3 R5, PT, PT, R5, 0x2, RZ ;  /* 0x0000000205057810 */ /* 0x000fe20007ffe0ff */
[----:B------:R-:W0:Y:S04]  /*1dc0*/  LDS R7, [R6] ;  /* 0x0000000006077984 */ /* 0x000e280000000800 */
[----:B-----5:R-:W4:Y:S01]  /*1dd0*/  LDS R11, [R6+0x4] ;  /* 0x00000400060b7984 */ /* 0x020f220000000800 */
[----:B0-----:R-:W-:-:S04]  /*1de0*/  FADD R7, R7, -R4 ;  /* 0x8000000407077221 */ /* 0x001fc80000000000 */
[----:B------:R-:W-:Y:S01]  /*1df0*/  FFMA.SAT R9, R7, R12, 0.5 ;  /* 0x3f00000007097423 */ /* 0x000fe2000000200c */
[----:B----4-:R-:W-:-:S03]  /*1e00*/  FADD R11, R11, -R4 ;  /* 0x800000040b0b7221 */ /* 0x010fc60000000000 */
[----:B------:R-:W-:Y:S01]  /*1e10*/  FFMA.RM R9, R9, R13, 12582913 ;  /* 0x4b40000109097423 */ /* 0x000fe2000000400d */
[----:B------:R-:W-:-:S03]  /*1e20*/  FFMA.SAT R12, R11, R12, 0.5 ;  /* 0x3f0000000b0c7423 */ /* 0x000fc6000000200c */
[C---:B------:R-:W-:Y:S01]  /*1e30*/  FADD R10, R9.reuse, -12583039 ;  /* 0xcb40007f090a7421 */ /* 0x040fe20000000000 */
[----:B------:R-:W-:Y:S01]  /*1e40*/  FFMA.RM R12, R12, R13, 12582913 ;  /* 0x4b4000010c0c7423 */ /* 0x000fe2000000400d */
[----:B------:R-:W-:Y:S02]  /*1e50*/  IMAD.SHL.U32 R9, R9, 0x800000, RZ ;  /* 0x0080000009097824 */ /* 0x000fe400078e00ff */
[----:B------:R-:W-:Y:S01]  /*1e60*/  FFMA R10, R7, 1.4426950216293334961, -R10 ;  /* 0x3fb8aa3b070a7823 */ /* 0x000fe2000000080a */
[----:B------:R-:W-:-:S03]  /*1e70*/  FADD R6, R12, -12583039 ;  /* 0xcb40007f0c067421 */ /* 0x000fc60000000000 */
[----:B------:R-:W-:Y:S01]  /*1e80*/  FFMA R10, R7, 1.925963033500011079e-08, R10 ;  /* 0x32a57060070a7823 */ /* 0x000fe2000000000a */
[----:B------:R-:W-:Y:S01]  /*1e90*/  FFMA R6, R11, 1.4426950216293334961, -R6 ;  /* 0x3fb8aa3b0b067823 */ /* 0x000fe20000000806 */
[----:B------:R-:W-:-:S03]  /*1ea0*/  SHF.L.U32 R7, R12, 0x17, RZ ;  /* 0x000000170c077819 */ /* 0x000fc600000006ff */
[----:B------:R-:W-:Y:S01]  /*1eb0*/  FFMA R6, R11, 1.925963033500011079e-08, R6 ;  /* 0x32a570600b067823 */ /* 0x000fe20000000006 */
[----:B------:R-:W0:Y:S08]  /*1ec0*/  MUFU.EX2 R10, R10 ;  /* 0x0000000a000a7308 */ /* 0x000e300000000800 */
[----:B------:R-:W4:Y:S01]  /*1ed0*/  MUFU.EX2 R6, R6 ;  /* 0x0000000600067308 */ /* 0x000f220000000800 */
[----:B0-----:R-:W-:-:S04]  /*1ee0*/  FFMA R8, R9, R10, R8 ;  /* 0x0000000a09087223 */ /* 0x001fc80000000008 */
[----:B----4-:R-:W-:-:S07]  /*1ef0*/  FFMA R8, R7, R6, R8 ;  /* 0x0000000607087223 */ /* 0x010fce0000000008 */
.L_x_59:
[----:B------:R-:W-:Y:S05]  /*1f00*/  BSYNC.RECONVERGENT B1 ;  /* 0x0000000000017941 */ /* 0x000fea0003800200 */
.L_x_58:
[----:B------:R-:W-:Y:S05]  /*1f10*/  @P1 BRA `(.L_x_54) ;  /* 0x0000000000341947 */ /* 0x000fea0003800000 */
[----:B------:R-:W-:Y:S02]  /*1f20*/  IMAD R5, R5, 0x4, R0 ;  /* 0x0000000405057824 */ /* 0x000fe400078e0200 */
[----:B------:R-:W-:Y:S01]  /*1f30*/  HFMA2 R10, -RZ, RZ, 3.7421875, 0 ;  /* 0x437c0000ff0a7431 */ /* 0x000fe200000001ff */
[----:B------:R-:W-:-:S03]  /*1f40*/  MOV R7, 0x3bbb989d ;  /* 0x3bbb989d00077802 */ /* 0x000fc60000000f00 */
[----:B------:R-:W0:Y:S02]  /*1f50*/  LDS R5, [R5] ;  /* 0x0000000005057984 */ /* 0x000e240000000800 */
[----:B0-----:R-:W-:-:S04]  /*1f60*/  FADD R6, R5, -R4 ;  /* 0x8000000405067221 */ /* 0x001fc80000000000 */
[----:B------:R-:W-:-:S04]  /*1f70*/  FFMA.SAT R7, R6, R7, 0.5 ;  /* 0x3f00000006077423 */ /* 0x000fc80000002007 */
[----:B------:R-:W-:-:S04]  /*1f80*/  FFMA.RM R7, R7, R10, 12582913 ;  /* 0x4b40000107077423 */ /* 0x000fc8000000400a */
[C---:B------:R-:W-:Y:S01]  /*1f90*/  FADD R9, R7.reuse, -12583039 ;  /* 0xcb40007f07097421 */ /* 0x040fe20000000000 */
[----:B------:R-:W-:-:S03]  /*1fa0*/  IMAD.SHL.U32 R7, R7, 0x800000, RZ ;  /* 0x0080000007077824 */ /* 0x000fc600078e00ff */
[----:B------:R-:W-:-:S04]  /*1fb0*/  FFMA R9, R6, 1.4426950216293334961, -R9 ;  /* 0x3fb8aa3b06097823 */ /* 0x000fc80000000809 */
[----:B------:R-:W-:-:S06]  /*1fc0*/  FFMA R9, R6, 1.925963033500011079e-08, R9 ;  /* 0x32a5706006097823 */ /* 0x000fcc0000000009 */
[----:B------:R-:W0:Y:S02]  /*1fd0*/  MUFU.EX2 R9, R9 ;  /* 0x0000000900097308 */ /* 0x000e240000000800 */
[----:B0-----:R-:W-:-:S07]  /*1fe0*/  FFMA R8, R7, R9, R8 ;  /* 0x0000000907087223 */ /* 0x001fce0000000008 */
.L_x_54:
[----:B------:R-:W-:Y:S05]  /*1ff0*/  BSYNC.RECONVERGENT B0 ;  /* 0x0000000000007941 */ /* 0x000fea0003800200 */
.L_x_53:
[----:B------:R-:W-:Y:S01]  /*2000*/  MOV R9, R8 ;  /* 0x0000000800097202 */ /* 0x000fe20000000f00 */
[----:B------:R-:W-:-:S03]  /*2010*/  HFMA2 R8, -RZ, RZ, 1.5048828125, 33.21875 ;  /* 0x3e055027ff087431 */ /* 0x000fc600000001ff */
[----:B------:R-:W-:-:S13]  /*2020*/  FSETP.GEU.AND P1, PT, R9, 1.175494350822287508e-38, PT ;  /* 0x008000000900780b */ /* 0x000fda0003f2e000 */
[----:B------:R-:W-:-:S05]  /*2030*/  @!P1 FMUL R9, R9, 8388608 ;  /* 0x4b00000009099820 */ /* 0x000fca0000400000 */
[C---:B------:R-:W-:Y:S02]  /*2040*/  IADD3 R5, PT, PT, R9.reuse, -0x3f2aaaab, RZ ;  /* 0xc0d5555509057810 */ /* 0x040fe40007ffe0ff */
[----:B------:R-:W-:Y:S02]  /*2050*/  ISETP.GT.U32.AND P2, PT, R9, 0x7f7fffff, PT ;  /* 0x7f7fffff0900780c */ /* 0x000fe40003f44070 */
[----:B------:R-:W-:-:S05]  /*2060*/  LOP3.LUT R6, R5, 0xff800000, RZ, 0xc0, !PT ;  /* 0xff80000005067812 */ /* 0x000fca00078ec0ff */
[----:B------:R-:W-:Y:S01]  /*2070*/  IMAD.IADD R5, R9, 0x1, -R6 ;  /* 0x0000000109057824 */ /* 0x000fe200078e0a06 */
[----:B------:R-:W-:-:S03]  /*2080*/  I2FP.F32.S32 R6, R6 ;  /* 0x0000000600067245 */ /* 0x000fc60000201400 */
[----:B------:R-:W-:Y:S01]  /*2090*/  FADD R7, R5, -1 ;  /* 0xbf80000005077421 */ /* 0x000fe20000000000 */
[----:B------:R-:W-:-:S03]  /*20a0*/  FSEL R5, RZ, -23, P1 ;  /* 0xc1b80000ff057808 */ /* 0x000fc60000800000 */
        /* <DEDUP_REMOVED lines=12> */
[----:B------:R-:W-:Y:S01]  /*2170*/  IADD3 R10, PT, PT, R3, -0x1, RZ ;  /* 0xffffffff030a7810 */ /* 0x000fe20007ffe0ff */
[----:B------:R-:W-:Y:S02]  /*2180*/  IMAD.MOV.U32 R7, RZ, RZ, 0x7f800000 ;  /* 0x7f800000ff077424 */ /* 0x000fe400078e00ff */
[----:B------:R-:W-:Y:S01]  /*2190*/  FFMA R6, R5, 0.69314718246459960938, R8 ;  /* 0x3f31721805067823 */ /* 0x000fe20000000008 */
[----:B------:R-:W-:Y:S01]  /*21a0*/  LOP3.LUT R16, R3, 0x7, RZ, 0xc0, !PT ;  /* 0x0000000703107812 */ /* 0x000fe200078ec0ff */
[----:B------:R-:W-:Y:S01]  /*21b0*/  BSSY.RECONVERGENT B0, `(.L_x_60) ;  /* 0x000002f000007945 */ /* 0x000fe20003800200 */
[----:B------:R-:W-:Y:S01]  /*21c0*/  ISETP.GE.U32.AND P0, PT, R10, 0x7, PT ;  /* 0x000000070a00780c */ /* 0x000fe20003f06070 */
[C---:B------:R-:W-:Y:S01]  /*21d0*/  @P2 FFMA R6, R9.reuse, R7, +INF ;  /* 0x7f80000009062423 */ /* 0x040fe20000000007 */
[----:B------:R-:W-:Y:S02]  /*21e0*/  FSETP.NEU.AND P2, PT, R9, RZ, PT ;  /* 0x000000ff0900720b */ /* 0x000fe40003f4d000 */
[----:B------:R-:W-:-:S02]  /*21f0*/  ISETP.NE.AND P1, PT, R16, RZ, PT ;  /* 0x000000ff1000720c */ /* 0x000fc40003f25270 */
[----:B------:R-:W-:Y:S02]  /*2200*/  MOV R5, RZ ;  /* 0x000000ff00057202 */ /* 0x000fe40000000f00 */
[----:B------:R-:W-:-:S05]  /*2210*/  FSEL R6, R6, -INF , P2 ;  /* 0xff80000006067808 */ /* 0x000fca0001000000 */
[----:B------:R-:W-:Y:S05]  /*2220*/  @!P0 BRA `(.L_x_61) ;  /* 0x00000000009c8947 */ /* 0x000fea0003800000 */
[----:B------:R-:W-:Y:S02]  /*2230*/  LOP3.LUT R5, R3, 0x7ffffff8, RZ, 0xc0, !PT ;  /* 0x7ffffff803057812 */ /* 0x000fe400078ec0ff */
[----:B------:R-:W-:-:S03]  /*2240*/  IADD3 R7, PT, PT, R0, 0x10, RZ ;  /* 0x0000001000077810 */ /* 0x000fc60007ffe0ff */
[----:B------:R-:W-:-:S07]  /*2250*/  IMAD.MOV R8, RZ, RZ, -R5 ;  /* 0x000000ffff087224 */ /* 0x000fce00078e0a05 */
.L_x_62:
[----:B------:R-:W3:Y:S01]  /*2260*/  LDS R9, [R7+-0x10] ;  /* 0xfffff00007097984 */ /* 0x000ee20000000800 */
[----:B------:R-:W-:-:S03]  /*2270*/  IADD3 R8, PT, PT, R8, 0x8, RZ ;  /* 0x0000000808087810 */ /* 0x000fc60007ffe0ff */
[----:B-----5:R-:W3:Y:S01]  /*2280*/  LDS R11, [R7+-0xc] ;  /* 0xfffff400070b7984 */ /* 0x020ee20000000800 */
[----:B------:R-:W-:-:S03]  /*2290*/  ISETP.NE.AND P2, PT, R8, RZ, PT ;  /* 0x000000ff0800720c */ /* 0x000fc60003f45270 */
[----:B------:R-:W3:Y:S04]  /*22a0*/  LDS R13, [R7+-0x8] ;  /* 0xfffff800070d7984 */ /* 0x000ee80000000800 */
[----:B------:R-:W3:Y:S04]  /*22b0*/  LDS R15, [R7+-0x4] ;  /* 0xfffffc00070f7984 */ /* 0x000ee80000000800 */
[----:B----4-:R-:W4:Y:S04]  /*22c0*/  LDS R17, [R7] ;  /* 0x0000000007117984 */ /* 0x010f280000000800 */
[----:B012---:R-:W0:Y:S04]  /*22d0*/  LDS R19, [R7+0x4] ;  /* 0x0000040007137984 */ /* 0x007e280000000800 */
[----:B------:R-:W1:Y:S04]  /*22e0*/  LDS R21, [R7+0x8] ;  /* 0x0000080007157984 */ /* 0x000e680000000800 */
[----:B------:R-:W2:Y:S01]  /*22f0*/  LDS R23, [R7+0xc] ;  /* 0x00000c0007177984 */ /* 0x000ea20000000800 */
[--C-:B---3--:R-:W-:Y:S01]  /*2300*/  FADD R9, R9, -R4.reuse ;  /* 0x8000000409097221 */ /* 0x108fe20000000000 */
[----:B------:R-:W-:-:S03]  /*2310*/  FADD R11, R11, -R4 ;  /* 0x800000040b0b7221 */ /* 0x000fc60000000000 */
[C---:B------:R-:W-:Y:S01]  /*2320*/  FADD R10, -R6.reuse, R9 ;  /* 0x00000009060a7221 */ /* 0x040fe20000000100 */
[----:B------:R-:W-:Y:S01]  /*2330*/  FADD R12, -R6, R11 ;  /* 0x0000000b060c7221 */ /* 0x000fe20000000100 */
[----:B------:R-:W-:-:S03]  /*2340*/  FADD R13, R13, -R4 ;  /* 0x800000040d0d7221 */ /* 0x000fc60000000000 */
[----:B------:R3:W-:Y:S01]  /*2350*/  STS [R7+-0x10], R10 ;  /* 0xfffff00a07007388 */ /* 0x0007e20000000800 */
[--C-:B------:R-:W-:Y:S01]  /*2360*/  FADD R15, R15, -R4.reuse ;  /* 0x800000040f0f7221 */ /* 0x100fe20000000000 */
[C---:B------:R-:W-:Y:S02]  /*2370*/  FADD R14, -R6.reuse, R13 ;  /* 0x0000000d060e7221 */ /* 0x040fe40000000100 */
[----:B------:R3:W-:Y:S01]  /*2380*/  STS [R7+-0xc], R12 ;  /* 0xfffff40c07007388 */ /* 0x0007e20000000800 */
[--C-:B----4-:R-:W-:Y:S01]  /*2390*/  FADD R17, R17, -R4.reuse ;  /* 0x8000000411117221 */ /* 0x110fe20000000000 */
[C---:B------:R-:W-:Y:S02]  /*23a0*/  FADD R18, -R6.reuse, R15 ;  /* 0x0000000f06127221 */ /* 0x040fe40000000100 */
[----:B------:R-:W-:Y:S01]  /*23b0*/  STS [R7+-0x8], R14 ;  /* 0xfffff80e07007388 */ /* 0x000fe20000000800 */
[----:B0-----:R-:W-:Y:S01]  /*23c0*/  FADD R19, R19, -R4 ;  /* 0x8000000413137221 */ /* 0x001fe20000000000 */
[----:B------:R-:W-:-:S02]  /*23d0*/  FADD R20, -R6, R17 ;  /* 0x0000001106147221 */ /* 0x000fc40000000100 */
[----:B------:R-:W-:Y:S01]  /*23e0*/  STS [R7+-0x4], R18 ;  /* 0xfffffc1207007388 */ /* 0x000fe20000000800 */
[--C-:B-1----:R-:W-:Y:S01]  /*23f0*/  FADD R21, R21, -R4.reuse ;  /* 0x8000000415157221 */ /* 0x102fe20000000000 */
[C---:B------:R-:W-:Y:S02]  /*2400*/  FADD R22, -R6.reuse, R19 ;  /* 0x0000001306167221 */ /* 0x040fe40000000100 */
[----:B------:R-:W-:Y:S01]  /*2410*/  STS [R7], R20 ;  /* 0x0000001407007388 */ /* 0x000fe20000000800 */
[----:B--2---:R-:W-:Y:S01]  /*2420*/  FADD R23, R23, -R4 ;  /* 0x8000000417177221 */ /* 0x004fe20000000000 */
[C---:B---3--:R-:W-:Y:S02]  /*2430*/  FADD R10, -R6.reuse, R21 ;  /* 0x00000015060a7221 */ /* 0x048fe40000000100 */
[----:B------:R-:W-:Y:S01]  /*2440*/  STS [R7+0x4], R22 ;  /* 0x0000041607007388 */ /* 0x000fe20000000800 */
[----:B------:R-:W-:-:S03]  /*2450*/  FADD R12, -R6, R23 ;  /* 0x00000017060c7221 */ /* 0x000fc60000000100 */
[----:B------:R-:W-:Y:S04]  /*2460*/  STS [R7+0x8], R10 ;  /* 0x0000080a07007388 */ /* 0x000fe80000000800 */
[----:B------:R0:W-:Y:S02]  /*2470*/  STS [R7+0xc], R12 ;  /* 0x00000c0c07007388 */ /* 0x0001e40000000800 */
[----:B0-----:R-:W-:Y:S01]  /*2480*/  IADD3 R7, PT, PT, R7, 0x20, RZ ;  /* 0x0000002007077810 */ /* 0x001fe20007ffe0ff */
[----:B------:R-:W-:Y:S06]  /*2490*/  @P2 BRA `(.L_x_62) ;  /* 0xfffffffc00702947 */ /* 0x000fec000383ffff */
.L_x_61:
[----:B------:R-:W-:Y:S05]  /*24a0*/  BSYNC.RECONVERGENT B0 ;  /* 0x0000000000007941 */ /* 0x000fea0003800200 */
.L_x_60:
[----:B------:R-:W-:Y:S04]  /*24b0*/  BSSY.RECONVERGENT B0, `(.L_x_63) ;  /* 0x0000030000007945 */ /* 0x000fe80003800200 */
[----:B------:R-:W-:Y:S05]  /*24c0*/  @!P1 BRA `(.L_x_64) ;  /* 0x0000000000b89947 */ /* 0x000fea0003800000 */
[----:B------:R-:W-:Y:S01]  /*24d0*/  ISETP.GE.U32.AND P2, PT, R16, 0x4, PT ;  /* 0x000000041000780c */ /* 0x000fe20003f46070 */
[----:B------:R-:W-:Y:S01]  /*24e0*/  BSSY.RECONVERGENT B1, `(.L_x_65) ;  /* 0x0000016000017945 */ /* 0x000fe20003800200 */
[----:B----4-:R-:W-:-:S04]  /*24f0*/  LOP3.LUT R17, R3, 0x3, RZ, 0xc0, !PT ;  /* 0x0000000303117812 */ /* 0x010fc800078ec0ff */
[----:B------:R-:W-:-:S07]  /*2500*/  ISETP.NE.AND P3, PT, R17, RZ, PT ;  /* 0x000000ff1100720c */ /* 0x000fce0003f65270 */
[----:B------:R-:W-:Y:S06]  /*2510*/  @!P2 BRA `(.L_x_66) ;  /* 0x000000000048a947 */ /* 0x000fec0003800000 */
[C---:B------:R-:W-:Y:S01]  /*2520*/  IMAD R7, R5.reuse, 0x4, R0 ;  /* 0x0000000405077824 */ /* 0x040fe200078e0200 */
[----:B------:R-:W-:-:S04]  /*2530*/  IADD3 R5, PT, PT, R5, 0x4, RZ ;  /* 0x0000000405057810 */ /* 0x000fc80007ffe0ff */
[----:B------:R-:W0:Y:S04]  /*2540*/  LDS R9, [R7] ;  /* 0x0000000007097984 */ /* 0x000e280000000800 */
[----:B-----5:R-:W4:Y:S04]  /*2550*/  LDS R11, [R7+0x4] ;  /* 0x00000400070b7984 */ /* 0x020f280000000800 */
[----:B------:R-:W1:Y:S04]  /*2560*/  LDS R13, [R7+0x8] ;  /* 0x00000800070d7984 */ /* 0x000e680000000800 */
[----:B------:R-:W2:Y:S01]  /*2570*/  LDS R15, [R7+0xc] ;  /* 0x00000c00070f7984 */ /* 0x000ea20000000800 */
[--C-:B0-----:R-:W-:Y:S01]  /*2580*/  FADD R9, R9, -R4.reuse ;  /* 0x8000000409097221 */ /* 0x101fe20000000000 */
[----:B----4-:R-:W-:-:S03]  /*2590*/  FADD R11, R11, -R4 ;  /* 0x800000040b0b7221 */ /* 0x010fc60000000000 */
[C---:B------:R-:W-:Y:S01]  /*25a0*/  FADD R8, -R6.reuse, R9 ;  /* 0x0000000906087221 */ /* 0x040fe20000000100 */
[----:B-1----:R-:W-:Y:S01]  /*25b0*/  FADD R13, R13, -R4 ;  /* 0x800000040d0d7221 */ /* 0x002fe20000000000 */
[----:B------:R-:W-:-:S03]  /*25c0*/  FADD R10, -R6, R11 ;  /* 0x0000000b060a7221 */ /* 0x000fc60000000100 */
[----:B------:R4:W-:Y:S01]  /*25d0*/  STS [R7], R8 ;  /* 0x0000000807007388 */ /* 0x0009e20000000800 */
[----:B--2---:R-:W-:Y:S01]  /*25e0*/  FADD R15, R15, -R4 ;  /* 0x800000040f0f7221 */ /* 0x004fe20000000000 */
[C---:B------:R-:W-:Y:S02]  /*25f0*/  FADD R12, -R6.reuse, R13 ;  /* 0x0000000d060c7221 */ /* 0x040fe40000000100 */
[----:B------:R4:W-:Y:S01]  /*2600*/  STS [R7+0x4], R10 ;  /* 0x0000040a07007388 */ /* 0x0009e20000000800 */
[----:B------:R-:W-:-:S03]  /*2610*/  FADD R14, -R6, R15 ;  /* 0x0000000f060e7221 */ /* 0x000fc60000000100 */
[----:B------:R4:W-:Y:S04]  /*2620*/  STS [R7+0x8], R12 ;  /* 0x0000080c07007388 */ /* 0x0009e80000000800 */
[----:B------:R4:W-:Y:S02]  /*2630*/  STS [R7+0xc], R14 ;  /* 0x00000c0e07007388 */ /* 0x0009e40000000800 */
.L_x_66:
[----:B------:R-:W-:Y:S05]  /*2640*/  BSYNC.RECONVERGENT B1 ;  /* 0x0000000000017941 */ /* 0x000fea0003800200 */
.L_x_65:
[----:B------:R-:W-:Y:S05]  /*2650*/  @!P3 BRA `(.L_x_64) ;  /* 0x000000000054b947 */ /* 0x000fea0003800000 */
[----:B------:R-:W-:Y:S01]  /*2660*/  ISETP.NE.AND P2, PT, R17, 0x1, PT ;  /* 0x000000011100780c */ /* 0x000fe20003f45270 */
[----:B------:R-:W-:Y:S01]  /*2670*/  BSSY.RECONVERGENT B1, `(.L_x_67) ;  /* 0x000000e000017945 */ /* 0x000fe20003800200 */
[----:B----4-:R-:W-:-:S04]  /*2680*/  LOP3.LUT R7, R3, 0x1, RZ, 0xc0, !PT ;  /* 0x0000000103077812 */ /* 0x010fc800078ec0ff */
[----:B------:R-:W-:-:S07]  /*2690*/  ISETP.NE.U32.AND P3, PT, R7, 0x1, PT ;  /* 0x000000010700780c */ /* 0x000fce0003f65070 */
[----:B------:R-:W-:Y:S06]  /*26a0*/  @!P2 BRA `(.L_x_68) ;  /* 0x000000000028a947 */ /* 0x000fec0003800000 */
[C---:B------:R-:W-:Y:S01]  /*26b0*/  LEA R8, R5.reuse, R0, 0x2 ;  /* 0x0000000005087211 */ /* 0x040fe200078e10ff */
[----:B------:R-:W-:-:S04]  /*26c0*/  VIADD R5, R5, 0x2 ;  /* 0x0000000205057836 */ /* 0x000fc80000000000 */
[----:B------:R-:W0:Y:S04]  /*26d0*/  LDS R7, [R8] ;  /* 0x0000000008077984 */ /* 0x000e280000000800 */
[----:B------:R-:W4:Y:S01]  /*26e0*/  LDS R9, [R8+0x4] ;  /* 0x0000040008097984 */ /* 0x000f220000000800 */
[--C-:B0-----:R-:W-:Y:S01]  /*26f0*/  FADD R7, R7, -R4.reuse ;  /* 0x8000000407077221 */ /* 0x101fe20000000000 */
[----:B----4-:R-:W-:-:S03]  /*2700*/  FADD R9, R9, -R4 ;  /* 0x8000000409097221 */ /* 0x010fc60000000000 */
[C---:B------:R-:W-:Y:S01]  /*2710*/  FADD R7, -R6.reuse, R7 ;  /* 0x0000000706077221 */ /* 0x040fe20000000100 */
[----:B------:R-:W-:-:S04]  /*2720*/  FADD R9, -R6, R9 ;  /* 0x0000000906097221 */ /* 0x000fc80000000100 */
[----:B------:R4:W-:Y:S04]  /*2730*/  STS [R8], R7 ;  /* 0x0000000708007388 */ /* 0x0009e80000000800 */
[----:B------:R4:W-:Y:S02]  /*2740*/  STS [R8+0x4], R9 ;  /* 0x0000040908007388 */ /* 0x0009e40000000800 */
.L_x_68:
[----:B------:R-:W-:Y:S05]  /*2750*/  BSYNC.RECONVERGENT B1 ;  /* 0x0000000000017941 */ /* 0x000fea0003800200 */
.L_x_67:
[----:B------:R-:W-:-:S05]  /*2760*/  @!P3 LEA R5, R5, R0, 0x2 ;  /* 0x000000000505b211 */ /* 0x000fca00078e10ff */
[----:B----4-:R-:W0:Y:S02]  /*2770*/  @!P3 LDS R7, [R5] ;  /* 0x000000000507b984 */ /* 0x010e240000000800 */
[----:B0-----:R-:W-:-:S04]  /*2780*/  @!P3 FADD R7, R7, -R4 ;  /* 0x800000040707b221 */ /* 0x001fc80000000000 */
[----:B------:R-:W-:-:S05]  /*2790*/  @!P3 FADD R6, -R6, R7 ;  /* 0x000000070606b221 */ /* 0x000fca0000000100 */
[----:B------:R0:W-:Y:S02]  /*27a0*/  @!P3 STS [R5], R6 ;  /* 0x000000060500b388 */ /* 0x0001e40000000800 */
.L_x_64:
[----:B------:R-:W-:Y:S05]  /*27b0*/  BSYNC.RECONVERGENT B0 ;  /* 0x0000000000007941 */ /* 0x000fea0003800200 */
.L_x_63:
[----:B------:R-:W-:Y:S01]  /*27c0*/  BSSY.RECONVERGENT B0, `(.L_x_69) ;  /* 0x0000021000007945 */ /* 0x000fe20003800200 */
[----:B------:R-:W-:Y:S01]  /*27d0*/  IMAD R2, R2, R3, RZ ;  /* 0x0000000302027224 */ /* 0x000fe200078e02ff */
[----:B------:R-:W-:Y:S02]  /*27e0*/  MOV R9, RZ ;  /* 0x000000ff00097202 */ /* 0x000fe40000000f00 */
[----:B------:R-:W-:Y:S05]  /*27f0*/  @!P0 BRA `(.L_x_70) ;  /* 0x0000000000748947 */ /* 0x000fea0003800000 */
[----:B0-----:R-:W0:Y:S01]  /*2800*/  LDC.64 R4, c[0x0][0x390] ;  /* 0x0000e400ff047b82 */ /* 0x001e220000000a00 */
[----:B------:R-:W-:Y:S01]  /*2810*/  LOP3.LUT R9, R3, 0x7ffffff8, RZ, 0xc0, !PT ;  /* 0x7ffffff803097812 */ /* 0x000fe200078ec0ff */
[----:B----4-:R-:W-:Y:S01]  /*2820*/  VIADD R10, R0, 0x10 ;  /* 0x00000010000a7836 */ /* 0x010fe20000000000 */
[----:B-----5:R-:W-:-:S03]  /*2830*/  MOV R11, R2 ;  /* 0x00000002000b7202 */ /* 0x020fc60000000f00 */
[----:B------:R-:W-:Y:S01]  /*2840*/  IMAD.MOV R8, RZ, RZ, -R9 ;  /* 0x000000ffff087224 */ /* 0x000fe200078e0a09 */
[----:B0-----:R-:W-:-:S04]  /*2850*/  IADD3 R4, P0, PT, R4, 0x10, RZ ;  /* 0x0000001004047810 */ /* 0x001fc80007f1e0ff */
[----:B------:R-:W-:-:S09]  /*2860*/  IADD3.X R5, PT, PT, RZ, R5, RZ, P0, !PT ;  /* 0x00000005ff057210 */ /* 0x000fd200007fe4ff */
.L_x_71:
[----:B0-----:R-:W0:Y:S01]  /*2870*/  LDS R13, [R10+-0x10] ;  /* 0xfffff0000a0d7984 */ /* 0x001e220000000800 */
[C---:B------:R-:W-:Y:S01]  /*2880*/  IMAD.WIDE R6, R11.reuse, 0x4, R4 ;  /* 0x000000040b067825 */ /* 0x040fe200078e0204 */
[----:B------:R-:W-:Y:S02]  /*2890*/  IADD3 R8, PT, PT, R8, 0x8, RZ ;  /* 0x0000000808087810 */ /* 0x000fe40007ffe0ff */
[----:B------:R-:W4:Y:S01]  /*28a0*/  LDS R15, [R10+-0xc] ;  /* 0xfffff4000a0f7984 */ /* 0x000f220000000800 */
[----:B------:R-:W-:Y:S01]  /*28b0*/  VIADD R11, R11, 0x8 ;  /* 0x000000080b0b7836 */ /* 0x000fe20000000000 */
[----:B------:R-:W-:Y:S02]  /*28c0*/  ISETP.NE.AND P0, PT, R8, RZ, PT ;  /* 0x000000ff0800720c */ /* 0x000fe40003f05270 */
[----:B------:R-:W5:Y:S04]  /*28d0*/  LDS R17, [R10+-0x8] ;  /* 0xfffff8000a117984 */ /* 0x000f680000000800 */
[----:B-12---:R-:W1:Y:S04]  /*28e0*/  LDS R19, [R10+-0x4] ;  /* 0xfffffc000a137984 */ /* 0x006e680000000800 */
[----:B------:R-:W2:Y:S04]  /*28f0*/  LDS R21, [R10] ;  /* 0x000000000a157984 */ /* 0x000ea80000000800 */
[----:B------:R-:W3:Y:S04]  /*2900*/  LDS R23, [R10+0x4] ;  /* 0x000004000a177984 */ /* 0x000ee80000000800 */
[----:B------:R-:W3:Y:S04]  /*2910*/  LDS R25, [R10+0x8] ;  /* 0x000008000a197984 */ /* 0x000ee80000000800 */
[----:B------:R0:W3:Y:S02]  /*2920*/  LDS R27, [R10+0xc] ;  /* 0x00000c000a1b7984 */ /* 0x0000e40000000800 */
[----:B0-----:R-:W-:-:S02]  /*2930*/  IADD3 R10, PT, PT, R10, 0x20, RZ ;  /* 0x000000200a0a7810 */ /* 0x001fc40007ffe0ff */
[----:B------:R0:W-:Y:S04]  /*2940*/  STG.E desc[UR6][R6.64+-0x10], R13 ;  /* 0xfffff00d06007986 */ /* 0x0001e8000c101906 */
[----:B----4-:R0:W-:Y:S04]  /*2950*/  STG.E desc[UR6][R6.64+-0xc], R15 ;  /* 0xfffff40f06007986 */ /* 0x0101e8000c101906 */
[----:B-----5:R0:W-:Y:S04]  /*2960*/  STG.E desc[UR6][R6.64+-0x8], R17 ;  /* 0xfffff81106007986 */ /* 0x0201e8000c101906 */
[----:B-1----:R0:W-:Y:S04]  /*2970*/  STG.E desc[UR6][R6.64+-0x4], R19 ;  /* 0xfffffc1306007986 */ /* 0x0021e8000c101906 */
[----:B--2---:R0:W-:Y:S04]  /*2980*/  STG.E desc[UR6][R6.64], R21 ;  /* 0x0000001506007986 */ /* 0x0041e8000c101906 */
[----:B---3--:R0:W-:Y:S04]  /*2990*/  STG.E desc[UR6][R6.64+0x4], R23 ;  /* 0x0000041706007986 */ /* 0x0081e8000c101906 */
[----:B------:R0:W-:Y:S04]  /*29a0*/  STG.E desc[UR6][R6.64+0x8], R25 ;  /* 0x0000081906007986 */ /* 0x0001e8000c101906 */
[----:B------:R0:W-:Y:S01]  /*29b0*/  STG.E desc[UR6][R6.64+0xc], R27 ;  /* 0x00000c1b06007986 */ /* 0x0001e2000c101906 */
[----:B------:R-:W-:Y:S05]  /*29c0*/  @P0 BRA `(.L_x_71) ;  /* 0xfffffffc00a80947 */ /* 0x000fea000383ffff */
.L_x_70:
[----:B------:R-:W-:Y:S05]  /*29d0*/  BSYNC.RECONVERGENT B0 ;  /* 0x0000000000007941 */ /* 0x000fea0003800200 */
.L_x_69:
[----:B------:R-:W-:Y:S05]  /*29e0*/  @!P1 EXIT ;  /* 0x000000000000994d */ /* 0x000fea0003800000 */
[----:B------:R-:W-:Y:S01]  /*29f0*/  ISETP.GE.U32.AND P0, PT, R16, 0x4, PT ;  /* 0x000000041000780c */ /* 0x000fe20003f06070 */
[----:B------:R-:W-:Y:S01]  /*2a00*/  BSSY.RECONVERGENT B0, `(.L_x_72) ;  /* 0x0000011000007945 */ /* 0x000fe20003800200 */
[----:B----4-:R-:W-:-:S04]  /*2a10*/  LOP3.LUT R8, R3, 0x3, RZ, 0xc0, !PT ;  /* 0x0000000303087812 */ /* 0x010fc800078ec0ff */
[----:B------:R-:W-:-:S07]  /*2a20*/  ISETP.NE.AND P1, PT, R8, RZ, PT ;  /* 0x000000ff0800720c */ /* 0x000fce0003f25270 */
[----:B------:R-:W-:Y:S06]  /*2a30*/  @!P0 BRA `(.L_x_73) ;  /* 0x0000000000348947 */ /* 0x000fec0003800000 */
[C---:B0-----:R-:W-:Y:S01]  /*2a40*/  LEA R6, R9.reuse, R0, 0x2 ;  /* 0x0000000009067211 */ /* 0x041fe200078e10ff */
[----:B------:R-:W0:Y:S01]  /*2a50*/  LDC.64 R4, c[0x0][0x390] ;  /* 0x0000e400ff047b82 */ /* 0x000e220000000a00 */
[----:B-----5:R-:W-:Y:S01]  /*2a60*/  IADD3 R11, PT, PT, R2, R9, RZ ;  /* 0x00000009020b7210 */ /* 0x020fe20007ffe0ff */
[----:B------:R-:W-:Y:S02]  /*2a70*/  VIADD R9, R9, 0x4 ;  /* 0x0000000409097836 */ /* 0x000fe40000000000 */
[----:B------:R-:W4:Y:S04]  /*2a80*/  LDS R7, [R6] ;  /* 0x0000000006077984 */ /* 0x000f280000000800 */
[----:B------:R-:W1:Y:S04]  /*2a90*/  LDS R13, [R6+0x4] ;  /* 0x00000400060d7984 */ /* 0x000e680000000800 */
[----:B------:R-:W2:Y:S04]  /*2aa0*/  LDS R15, [R6+0x8] ;  /* 0x00000800060f7984 */ /* 0x000ea80000000800 */
[----:B------:R-:W3:Y:S01]  /*2ab0*/  LDS R17, [R6+0xc] ;  /* 0x00000c0006117984 */ /* 0x000ee20000000800 */
[----:B0-----:R-:W-:-:S05]  /*2ac0*/  IMAD.WIDE R4, R11, 0x4, R4 ;  /* 0x000000040b047825 */ /* 0x001fca00078e0204 */
[----:B----4-:R4:W-:Y:S04]  /*2ad0*/  STG.E desc[UR6][R4.64], R7 ;  /* 0x0000000704007986 */ /* 0x0109e8000c101906 */
[----:B-1----:R4:W-:Y:S04]  /*2ae0*/  STG.E desc[UR6][R4.64+0x4], R13 ;  /* 0x0000040d04007986 */ /* 0x0029e8000c101906 */
[----:B--2---:R4:W-:Y:S04]  /*2af0*/  STG.E desc[UR6][R4.64+0x8], R15 ;  /* 0x0000080f04007986 */ /* 0x0049e8000c101906 */
[----:B---3--:R4:W-:Y:S02]  /*2b00*/  STG.E desc[UR6][R4.64+0xc], R17 ;  /* 0x00000c1104007986 */ /* 0x0089e4000c101906 */
.L_x_73:
[----:B------:R-:W-:Y:S05]  /*2b10*/  BSYNC.RECONVERGENT B0 ;  /* 0x0000000000007941 */ /* 0x000fea0003800200 */
.L_x_72:
[----:B------:R-:W-:Y:S05]  /*2b20*/  @!P1 EXIT ;  /* 0x000000000000994d */ /* 0x000fea0003800000 */
[----:B------:R-:W-:Y:S01]  /*2b30*/  ISETP.NE.AND P0, PT, R8, 0x1, PT ;  /* 0x000000010800780c */ /* 0x000fe20003f05270 */
[----:B------:R-:W-:Y:S01]  /*2b40*/  BSSY.RECONVERGENT B0, `(.L_x_74) ;  /* 0x000000d000007945 */ /* 0x000fe20003800200 */
[----:B------:R-:W-:-:S04]  /*2b50*/  LOP3.LUT R3, R3, 0x1, RZ, 0xc0, !PT ;  /* 0x0000000103037812 */ /* 0x000fc800078ec0ff */
[----:B------:R-:W-:-:S07]  /*2b60*/  ISETP.NE.U32.AND P1, PT, R3, 0x1, PT ;  /* 0x000000010300780c */ /* 0x000fce0003f25070 */
[----:B------:R-:W-:Y:S06]  /*2b70*/  @!P0 BRA `(.L_x_75) ;  /* 0x0000000000248947 */ /* 0x000fec0003800000 */
[C---:B------:R-:W-:Y:S01]  /*2b80*/  LEA R3, R9.reuse, R0, 0x2 ;  /* 0x0000000009037211 */ /* 0x040fe200078e10ff */
[----:B0---4-:R-:W0:Y:S01]  /*2b90*/  LDC.64 R4, c[0x0][0x390] ;  /* 0x0000e400ff047b82 */ /* 0x011e220000000a00 */
[----:B-----5:R-:W-:Y:S01]  /*2ba0*/  IADD3 R11, PT, PT, R2, R9, RZ ;  /* 0x00000009020b7210 */ /* 0x020fe20007ffe0ff */
[----:B------:R-:W-:Y:S02]  /*2bb0*/  VIADD R9, R9, 0x2 ;  /* 0x0000000209097836 */ /* 0x000fe40000000000 */
[----:B------:R-:W4:Y:S04]  /*2bc0*/  LDS R7, [R3] ;  /* 0x0000000003077984 */ /* 0x000f280000000800 */
[----:B------:R-:W1:Y:S01]  /*2bd0*/  LDS R13, [R3+0x4] ;  /* 0x00000400030d7984 */ /* 0x000e620000000800 */
[----:B0-----:R-:W-:-:S05]  /*2be0*/  IMAD.WIDE R4, R11, 0x4, R4 ;  /* 0x000000040b047825 */ /* 0x001fca00078e0204 */
[----:B----4-:R0:W-:Y:S04]  /*2bf0*/  STG.E desc[UR6][R4.64], R7 ;  /* 0x0000000704007986 */ /* 0x0101e8000c101906 */
[----:B-1----:R0:W-:Y:S02]  /*2c00*/  STG.E desc[UR6][R4.64+0x4], R13 ;  /* 0x0000040d04007986 */ /* 0x0021e4000c101906 */
.L_x_75:
[----:B------:R-:W-:Y:S05]  /*2c10*/  BSYNC.RECONVERGENT B0 ;  /* 0x0000000000007941 */ /* 0x000fea0003800200 */
.L_x_74:
[----:B------:R-:W-:Y:S05]  /*2c20*/  @P1 EXIT ;  /* 0x000000000000194d */ /* 0x000fea0003800000 */
[----:B---3--:R-:W-:Y:S01]  /*2c30*/  LEA R0, R9, R0, 0x2 ;  /* 0x0000000009007211 */ /* 0x008fe200078e10ff */
[----:B0---4-:R-:W0:Y:S01]  /*2c40*/  LDC.64 R4, c[0x0][0x390] ;  /* 0x0000e400ff047b82 */ /* 0x011e220000000a00 */
[----:B------:R-:W-:-:S03]  /*2c50*/  IADD3 R3, PT, PT, R2, R9, RZ ;  /* 0x0000000902037210 */ /* 0x000fc60007ffe0ff */
[----:B------:R-:W3:Y:S02]  /*2c60*/  LDS R7, [R0] ;  /* 0x0000000000077984 */ /* 0x000ee40000000800 */
[----:B0-----:R-:W-:-:S05]  /*2c70*/  IMAD.WIDE R2, R3, 0x4, R4 ;  /* 0x0000000403027825 */ /* 0x001fca00078e0204 */
[----:B---3--:R-:W-:Y:S01]  /*2c80*/  STG.E desc[UR6][R2.64], R7 ;  /* 0x0000000702007986 */ /* 0x008fe2000c101906 */
[----:B------:R-:W-:Y:S05]  /*2c90*/  EXIT ;  /* 0x000000000000794d */ /* 0x000fea0003800000 */
.L_x_76:
        /* <DEDUP_REMOVED lines=14> */
.L_x_85:


//--------------------- .text._Z3XW_iiPfS_S_i     --------------------------
	.section	.text._Z3XW_iiPfS_S_i,"ax",@progbits
	.align	128
        .global         _Z3XW_iiPfS_S_i
        .type           _Z3XW_iiPfS_S_i,@function
        .size           _Z3XW_iiPfS_S_i,(.L_x_86 - _Z3XW_iiPfS_S_i)
        .other          _Z3XW_iiPfS_S_i,@"STO_CUDA_ENTRY STV_DEFAULT"
_Z3XW_iiPfS_S_i:
.text._Z3XW_iiPfS_S_i:
[----:B------:R-:W-:Y:S01]  /*0000*/  LDC R1, c[0x0][0x37c] ;  /* 0x0000df00ff017b82 */ /* 0x000fe20000000800 */
[----:B------:R-:W0:Y:S07]  /*0010*/  S2R R0, SR_TID.X ;  /* 0x0000000000007919 */ /* 0x000e2e0000002100 */
[----:B------:R-:W0:Y:S01]  /*0020*/  S2UR UR4, SR_CTAID.X ;  /* 0x00000000000479c3 */ /* 0x000e220000002500 */
[----:B------:R-:W1:Y:S01]  /*0030*/  LDCU UR5, c[0x0][0x384] ;  /* 0x00007080ff0577ac */ /* 0x000e620008000800 */
[----:B------:R-:W2:Y:S06]  /*0040*/  LDCU UR6, c[0x0][0x3a0] ;  /* 0x00007400ff0677ac */ /* 0x000eac0008000800 */
[----:B------:R-:W0:Y:S01]  /*0050*/  LDC R3, c[0x0][0x360] ;  /* 0x0000d800ff037b82 */ /* 0x000e220000000800 */
[----:B-1----:R-:W-:-:S06]  /*0060*/  UISETP.GE.AND UP0, UPT, UR5, 0x1, UPT ;  /* 0x000000010500788c */ /* 0x002fcc000bf06270 */
[----:B------:R-:W-:Y:S01]  /*0070*/  PLOP3.LUT P0, PT, PT, PT, UP0, 0x80, 0x8 ;  /* 0x000000000008781c */ /* 0x000fe20003f0f008 */
[----:B0-----:R-:W-:-:S05]  /*0080*/  IMAD R0, R3, UR4, R0 ;  /* 0x0000000403007c24 */ /* 0x001fca000f8e0200 */
[----:B--2---:R-:W-:-:S13]  /*0090*/  ISETP.GE.OR P0, PT, R0, UR6, !P0 ;  /* 0x0000000600007c0c */ /* 0x004fda000c706670 */
[----:B------:R-:W-:Y:S05]  /*00a0*/  @P0 EXIT ;  /* 0x000000000000094d */ /* 0x000fea0003800000 */
[----:B------:R-:W0:Y:S02]  /*00b0*/  LDCU UR4, c[0x0][0x380] ;  /* 0x00007000ff0477ac */ /* 0x000e240008000800 */
[----:B0-----:R-:W-:-:S06]  /*00c0*/  UISETP.GE.AND UP0, UPT, UR4, 0x1, UPT ;  /* 0x000000010400788c */ /* 0x001fcc000bf06270 */
[----:B------:R-:W-:-:S13]  /*00d0*/  PLOP3.LUT P0, PT, PT, PT, UP0, 0x80, 0x8 ;  /* 0x000000000008781c */ /* 0x000fda0003f0f008 */
[----:B------:R-:W-:Y:S05]  /*00e0*/  @!P0 EXIT ;  /* 0x000000000000894d */ /* 0x000fea0003800000 */
[----:B------:R-:W-:Y:S02]  /*00f0*/  ULOP3.LUT UR8, UR4, 0x7ffffff8, URZ, 0xc0, !UPT ;  /* 0x7ffffff804087892 */ /* 0x000fe4000f8ec0ff */
[----:B------:R-:W-:Y:S01]  /*0100*/  IMAD R4, R0, UR4, RZ ;  /* 0x0000000400047c24 */ /* 0x000fe2000f8e02ff */
[----:B------:R-:W-:Y:S02]  /*0110*/  ULOP3.LUT UR11, UR4, 0x7, URZ, 0xc0, !UPT ;  /* 0x00000007040b7892 */ /* 0x000fe4000f8ec0ff */
[----:B------:R-:W-:Y:S01]  /*0120*/  ULOP3.LUT UR16, UR4, 0x3, URZ, 0xc0, !UPT ;  /* 0x0000000304107892 */ /* 0x000fe2000f8ec0ff */
[----:B------:R-:W0:Y:S01]  /*0130*/  LDCU.64 UR12, c[0x0][0x358] ;  /* 0x00006b00ff0c77ac */ /* 0x000e220008000a00 */
[----:B------:R-:W-:Y:S02]  /*0140*/  USHF.L.U32 UR17, UR5, 0x3, URZ ;  /* 0x0000000305117899 */ /* 0x000fe400080006ff */
[----:B------:R-:W-:Y:S01]  /*0150*/  UIADD3 UR10, UPT, UPT, -UR8, URZ, URZ ;  /* 0x000000ff080a7290 */ /* 0x000fe2000fffe1ff */
[----:B------:R-:W-:-:S11]  /*0160*/  UMOV UR4, URZ ;  /* 0x000000ff00047c82 */ /* 0x000fd60008000000 */
.L_x_81:
[----:B-1----:R-:W1:Y:S01]  /*0170*/  LDCU.64 UR14, c[0x0][0x380] ;  /* 0x00007000ff0e77ac */ /* 0x002e620008000a00 */
[----:B--23--:R-:W2:Y:S01]  /*0180*/  LDC.64 R2, c[0x0][0x390] ;  /* 0x0000e400ff027b82 */ /* 0x00cea20000000a00 */
[----:B-1---5:R-:W-:-:S05]  /*0190*/  MOV R5, UR15 ;  /* 0x0000000f00057c02 */ /* 0x022fca0008000f00 */
[----:B------:R-:W-:-:S04]  /*01a0*/  IMAD R5, R0, R5, UR4 ;  /* 0x0000000400057e24 */ /* 0x000fc8000f8e0205 */
[----:B--2---:R-:W-:-:S05]  /*01b0*/  IMAD.WIDE R2, R5, 0x4, R2 ;  /* 0x0000000405027825 */ /* 0x004fca00078e0202 */
[----:B0-----:R0:W5:Y:S01]  /*01c0*/  LDG.E R5, desc[UR12][R2.64] ;  /* 0x0000000c02057981 */ /* 0x001162000c1e1900 */
[----:B------:R-:W-:Y:S01]  /*01d0*/  UISETP.GE.U32.AND UP0, UPT, UR14, 0x8, UPT ;  /* 0x000000080e00788c */ /* 0x000fe2000bf06070 */
[----:B------:R-:W-:-:S08]  /*01e0*/  UMOV UR5, URZ ;  /* 0x000000ff00057c82 */ /* 0x000fd00008000000 */
[----:B0-----:R-:W-:Y:S05]  /*01f0*/  BRA.U !UP0, `(.L_x_77) ;  /* 0x0000000508447547 */ /* 0x001fea000b800000 */
[----:B------:R-:W0:Y:S01]  /*0200*/  LDCU.64 UR26, c[0x0][0x398] ;  /* 0x00007300ff1a77ac */ /* 0x000e220008000a00 */
[----:B------:R-:W-:Y:S01]  /*0210*/  MOV R8, R4 ;  /* 0x0000000400087202 */ /* 0x000fe20000000f00 */
[----:B------:R-:W-:Y:S02]  /*0220*/  UIADD3 UR6, UPT, UPT, UR4, UR15, URZ ;  /* 0x0000000f04067290 */ /* 0x000fe4000fffe0ff */
[----:B------:R-:W-:Y:S02]  /*0230*/  ULEA UR7, UR15, UR4, 0x1 ;  /* 0x000000040f077291 */ /* 0x000fe4000f8e08ff */
[----:B------:R-:W-:Y:S02]  /*0240*/  UIMAD UR9, UR15, 0x3, UR4 ;  /* 0x000000030f0978a4 */ /* 0x000fe4000f8e0204 */
[----:B------:R-:W-:Y:S02]  /*0250*/  ULEA UR18, UR15, UR4, 0x2 ;  /* 0x000000040f127291 */ /* 0x000fe4000f8e10ff */
[----:B------:R-:W-:-:S02]  /*0260*/  UIMAD UR19, UR15, 0x5, UR4 ;  /* 0x000000050f1378a4 */ /* 0x000fc4000f8e0204 */
[----:B------:R-:W-:Y:S02]  /*0270*/  UIMAD UR20, UR15, 0x6, UR4 ;  /* 0x000000060f1478a4 */ /* 0x000fe4000f8e0204 */
[----:B------:R-:W-:Y:S02]  /*0280*/  UIMAD UR21, UR15, 0x7, UR4 ;  /* 0x000000070f1578a4 */ /* 0x000fe4000f8e0204 */
[----:B0-----:R-:W-:Y:S01]  /*0290*/  UIMAD.WIDE.U32 UR22, UR4, 0x4, UR26 ;  /* 0x00000004041678a5 */ /* 0x001fe2000f8e001a */
[----:B------:R-:W-:-:S11]  /*02a0*/  UMOV UR5, UR10 ;  /* 0x0000000a00057c82 */ /* 0x000fd60008000000 */
.L_x_78:
[----:B------:R-:W0:Y:S01]  /*02b0*/  LDC.64 R6, c[0x0][0x388] ;  /* 0x0000e200ff067b82 */ /* 0x000e220000000a00 */
[----:B------:R-:W-:Y:S01]  /*02c0*/  IMAD.U32 R10, RZ, RZ, UR22 ;  /* 0x00000016ff0a7e24 */ /* 0x000fe2000f8e00ff */
[----:B------:R-:W-:-:S05]  /*02d0*/  MOV R11, UR23 ;  /* 0x00000017000b7c02 */ /* 0x000fca0008000f00 */
[----:B------:R-:W2:Y:S01]  /*02e0*/  LDG.E R10, desc[UR12][R10.64] ;  /* 0x0000000c0a0a7981 */ /* 0x000ea2000c1e1900 */
[----:B0-----:R-:W-:-:S05]  /*02f0*/  IMAD.WIDE R6, R8, 0x4, R6 ;  /* 0x0000000408067825 */ /* 0x001fca00078e0206 */
[----:B------:R-:W2:Y:S01]  /*0300*/  LDG.E R12, desc[UR12][R6.64] ;  /* 0x0000000c060c7981 */ /* 0x000ea2000c1e1900 */
[----:B------:R-:W-:-:S06]  /*0310*/  UIMAD.WIDE.U32 UR24, UR6, 0x4, UR26 ;  /* 0x00000004061878a5 */ /* 0x000fcc000f8e001a */
[----:B------:R-:W-:Y:S02]  /*0320*/  IMAD.U32 R13, RZ, RZ, UR25 ;  /* 0x00000019ff0d7e24 */ /* 0x000fe4000f8e00ff */
[----:B-12--5:R-:W-:Y:S01]  /*0330*/  FFMA R5, R12, R10, R5 ;  /* 0x0000000a0c057223 */ /* 0x026fe20000000005 */
[----:B------:R-:W-:-:S04]  /*0340*/  MOV R12, UR24 ;  /* 0x00000018000c7c02 */ /* 0x000fc80008000f00 */
[----:B------:R0:W-:Y:S04]  /*0350*/  STG.E desc[UR12][R2.64], R5 ;  /* 0x0000000502007986 */ /* 0x0001e8000c10190c */
[----:B------:R-:W2:Y:S04]  /*0360*/  LDG.E R12, desc[UR12][R12.64] ;  /* 0x0000000c0c0c7981 */ /* 0x000ea8000c1e1900 */
[----:B------:R-:W2:Y:S01]  /*0370*/  LDG.E R14, desc[UR12][R6.64+0x4] ;  /* 0x0000040c060e7981 */ /* 0x000ea2000c1e1900 */
[----:B------:R-:W-:-:S06]  /*0380*/  UIMAD.WIDE.U32 UR24, UR7, 0x4, UR26 ;  /* 0x00000004071878a5 */ /* 0x000fcc000f8e001a */
[----:B------:R-:W-:Y:S01]  /*0390*/  MOV R15, UR25 ;  /* 0x00000019000f7c02 */ /* 0x000fe20008000f00 */
[----:B--2---:R-:W-:Y:S01]  /*03a0*/  FFMA R9, R14, R12, R5 ;  /* 0x0000000c0e097223 */ /* 0x004fe20000000005 */
[----:B------:R-:W-:-:S04]  /*03b0*/  MOV R14, UR24 ;  /* 0x00000018000e7c02 */ /* 0x000fc80008000f00 */
[----:B------:R1:W-:Y:S04]  /*03c0*/  STG.E desc[UR12][R2.64], R9 ;  /* 0x0000000902007986 */ /* 0x0003e8000c10190c */
[----:B------:R-:W2:Y:S04]  /*03d0*/  LDG.E R14, desc[UR12][R14.64] ;  /* 0x0000000c0e0e7981 */ /* 0x000ea8000c1e1900 */
[----:B------:R-:W2:Y:S01]  /*03e0*/  LDG.E R10, desc[UR12][R6.64+0x8] ;  /* 0x0000080c060a7981 */ /* 0x000ea2000c1e1900 */
[----:B------:R-:W-:-:S06]  /*03f0*/  UIMAD.WIDE.U32 UR24, UR9, 0x4, UR26 ;  /* 0x00000004091878a5 */ /* 0x000fcc000f8e001a */
[----:B------:R-:W-:Y:S01]  /*0400*/  MOV R11, UR25 ;  /* 0x00000019000b7c02 */ /* 0x000fe20008000f00 */
[----:B--2---:R-:W-:Y:S01]  /*0410*/  FFMA R17, R10, R14, R9 ;  /* 0x0000000e0a117223 */ /* 0x004fe20000000009 */
[----:B------:R-:W-:-:S04]  /*0420*/  IMAD.U32 R10, RZ, RZ, UR24 ;  /* 0x00000018ff0a7e24 */ /* 0x000fc8000f8e00ff */
[----:B------:R2:W-:Y:S04]  /*0430*/  STG.E desc[UR12][R2.64], R17 ;  /* 0x0000001102007986 */ /* 0x0005e8000c10190c */
[----:B------:R-:W0:Y:S04]  /*0440*/  LDG.E R10, desc[UR12][R10.64] ;  /* 0x0000000c0a0a7981 */ /* 0x000e28000c1e1900 */
[----:B------:R-:W0:Y:S01]  /*0450*/  LDG.E R12, desc[UR12][R6.64+0xc] ;  /* 0x00000c0c060c7981 */ /* 0x000e22000c1e1900 */
[----:B------:R-:W-:-:S06]  /*0460*/  UIMAD.WIDE.U32 UR24, UR18, 0x4, UR26 ;  /* 0x00000004121878a5 */ /* 0x000fcc000f8e001a */
[----:B------:R-:W-:Y:S02]  /*0470*/  IMAD.U32 R13, RZ, RZ, UR25 ;  /* 0x00000019ff0d7e24 */ /* 0x000fe4000f8e00ff */
[----:B0-----:R-:W-:Y:S01]  /*0480*/  FFMA R5, R12, R10, R17 ;  /* 0x0000000a0c057223 */ /* 0x001fe20000000011 */
[----:B------:R-:W-:-:S04]  /*0490*/  MOV R12, UR24 ;  /* 0x00000018000c7c02 */ /* 0x000fc80008000f00 */
[----:B------:R0:W-:Y:S04]  /*04a0*/  STG.E desc[UR12][R2.64], R5 ;  /* 0x0000000502007986 */ /* 0x0001e8000c10190c */
[----:B------:R-:W1:Y:S04]  /*04b0*/  LDG.E R12, desc[UR12][R12.64] ;  /* 0x0000000c0c0c7981 */ /* 0x000e68000c1e1900 */
[----:B------:R-:W1:Y:S01]  /*04c0*/  LDG.E R14, desc[UR12][R6.64+0x10] ;  /* 0x0000100c060e7981 */ /* 0x000e62000c1e1900 */
[----:B------:R-:W-:-:S06]  /*04d0*/  UIMAD.WIDE.U32 UR24, UR19, 0x4, UR26 ;  /* 0x00000004131878a5 */ /* 0x000fcc000f8e001a */
[----:B------:R-:W-:Y:S01]  /*04e0*/  MOV R15, UR25 ;  /* 0x00000019000f7c02 */ /* 0x000fe20008000f00 */
[----:B-1----:R-:W-:Y:S01]  /*04f0*/  FFMA R9, R14, R12, R5 ;  /* 0x0000000c0e097223 */ /* 0x002fe20000000005 */
        /* <DEDUP_REMOVED lines=9> */
[----:B------:R-:W2:Y:S04]  /*0590*/  LDG.E R10, desc[UR12][R10.64] ;  /* 0x0000000c0a0a7981 */ /* 0x000ea8000c1e1900 */
[----:B------:R-:W2:Y:S01]  /*05a0*/  LDG.E R12, desc[UR12][R6.64+0x18] ;  /* 0x0000180c060c7981 */ /* 0x000ea2000c1e1900 */
[----:B------:R-:W-:-:S06]  /*05b0*/  UIMAD.WIDE.U32 UR24, UR21, 0x4, UR26 ;  /* 0x00000004151878a5 */ /* 0x000fcc000f8e001a */
[----:B------:R-:W-:Y:S02]  /*05c0*/  IMAD.U32 R13, RZ, RZ, UR25 ;  /* 0x00000019ff0d7e24 */ /* 0x000fe4000f8e00ff */
[----:B--2---:R-:W-:Y:S01]  /*05d0*/  FFMA R19, R12, R10, R17 ;  /* 0x0000000a0c137223 */ /* 0x004fe20000000011 */
[----:B------:R-:W-:-:S04]  /*05e0*/  MOV R12, UR24 ;  /* 0x00000018000c7c02 */ /* 0x000fc80008000f00 */
[----:B------:R1:W-:Y:S04]  /*05f0*/  STG.E desc[UR12][R2.64], R19 ;  /* 0x0000001302007986 */ /* 0x0003e8000c10190c */
[----:B------:R-:W0:Y:S04]  /*0600*/  LDG.E R14, desc[UR12][R6.64+0x1c] ;  /* 0x00001c0c060e7981 */ /* 0x000e28000c1e1900 */
[----:B------:R-:W0:Y:S01]  /*0610*/  LDG.E R12, desc[UR12][R12.64] ;  /* 0x0000000c0c0c7981 */ /* 0x000e22000c1e1900 */
[----:B------:R-:W-:-:S04]  /*0620*/  UIADD3 UR5, UPT, UPT, UR5, 0x8, URZ ;  /* 0x0000000805057890 */ /* 0x000fc8000fffe0ff */
[----:B------:R-:W-:Y:S01]  /*0630*/  UISETP.NE.AND UP0, UPT, UR5, URZ, UPT ;  /* 0x000000ff0500728c */ /* 0x000fe2000bf05270 */
[----:B------:R-:W-:Y:S01]  /*0640*/  IADD3 R8, PT, PT, R8, 0x8, RZ ;  /* 0x0000000808087810 */ /* 0x000fe20007ffe0ff */
[----:B------:R-:W-:Y:S02]  /*0650*/  UIADD3 UR6, UPT, UPT, UR17, UR6, URZ ;  /* 0x0000000611067290 */ /* 0x000fe4000fffe0ff */
[----:B------:R-:W-:Y:S02]  /*0660*/  UIADD3 UR7, UPT, UPT, UR17, UR7, URZ ;  /* 0x0000000711077290 */ /* 0x000fe4000fffe0ff */
[----:B------:R-:W-:Y:S02]  /*0670*/  UIADD3 UR9, UPT, UPT, UR17, UR9, URZ ;  /* 0x0000000911097290 */ /* 0x000fe4000fffe0ff */
[----:B------:R-:W-:Y:S02]  /*0680*/  UIADD3 UR18, UPT, UPT, UR17, UR18, URZ ;  /* 0x0000001211127290 */ /* 0x000fe4000fffe0ff */
[----:B------:R-:W-:-:S02]  /*0690*/  UIADD3 UR19, UPT, UPT, UR17, UR19, URZ ;  /* 0x0000001311137290 */ /* 0x000fc4000fffe0ff */
[----:B------:R-:W-:Y:S02]  /*06a0*/  UIADD3 UR20, UPT, UPT, UR17, UR20, URZ ;  /* 0x0000001411147290 */ /* 0x000fe4000fffe0ff */
[----:B------:R-:W-:Y:S02]  /*06b0*/  UIADD3 UR21, UPT, UPT, UR17, UR21, URZ ;  /* 0x0000001511157290 */ /* 0x000fe4000fffe0ff */
[----:B------:R-:W-:Y:S01]  /*06c0*/  UIMAD.WIDE.U32 UR22, UR17, 0x4, UR22 ;  /* 0x00000004111678a5 */ /* 0x000fe2000f8e0016 */
[----:B0-----:R-:W-:-:S05]  /*06d0*/  FFMA R5, R14, R12, R19 ;  /* 0x0000000c0e057223 */ /* 0x001fca0000000013 */
[----:B------:R1:W-:Y:S01]  /*06e0*/  STG.E desc[UR12][R2.64], R5 ;  /* 0x0000000502007986 */ /* 0x0003e2000c10190c */
[----:B------:R-:W-:Y:S05]  /*06f0*/  BRA.U UP0, `(.L_x_78) ;  /* 0xfffffff900ec7547 */ /* 0x000fea000b83ffff */
[----:B------:R-:W-:-:S05]  /*0700*/  UMOV UR5, UR8 ;  /* 0x0000000800057c82 */ /* 0x000fca0008000000 */
.L_x_77:
[----:B------:R-:W-:-:S09]  /*0710*/  UISETP.NE.AND UP0, UPT, UR11, URZ, UPT ;  /* 0x000000ff0b00728c */ /* 0x000fd2000bf05270 */
[----:B------:R-:W-:Y:S05]  /*0720*/  BRA.U !UP0, `(.L_x_79) ;  /* 0x00000005084c7547 */ /* 0x000fea000b800000 */
[----:B------:R-:W-:Y:S02]  /*0730*/  UIADD3 UR6, UPT, UPT, UR11, -0x1, URZ ;  /* 0xffffffff0b067890 */ /* 0x000fe4000fffe0ff */
[----:B------:R-:W-:Y:S02]  /*0740*/  UISETP.NE.AND UP1, UPT, UR16, URZ, UPT ;  /* 0x000000ff1000728c */ /* 0x000fe4000bf25270 */
[----:B------:R-:W-:-:S09]  /*0750*/  UISETP.GE.U32.AND UP0, UPT, UR6, 0x3, UPT ;  /* 0x000000030600788c */ /* 0x000fd2000bf06070 */
[----:B------:R-:W-:Y:S05]  /*0760*/  BRA.U !UP0, `(.L_x_80) ;  /* 0x0000000108947547 */ /* 0x000fea000b800000 */
[----:B------:R-:W0:Y:S01]  /*0770*/  LDC.64 R6, c[0x0][0x388] ;  /* 0x0000e200ff067b82 */ /* 0x000e220000000a00 */
[----:B------:R-:W2:Y:S01]  /*0780*/  LDCU.64 UR6, c[0x0][0x398] ;  /* 0x00007300ff0677ac */ /* 0x000ea20008000a00 */
[----:B-1----:R-:W-:Y:S01]  /*0790*/  IADD3 R9, PT, PT, R4, UR5, RZ ;  /* 0x0000000504097c10 */ /* 0x002fe2000fffe0ff */
[----:B------:R-:W-:-:S04]  /*07a0*/  UIMAD UR9, UR5, UR15, UR4 ;  /* 0x0000000f050972a4 */ /* 0x000fc8000f8e0204 */
[----:B--2---:R-:W-:Y:S01]  /*07b0*/  UIMAD.WIDE.U32 UR18, UR9, 0x4, UR6 ;  /* 0x00000004091278a5 */ /* 0x004fe2000f8e0006 */
[----:B0-----:R-:W-:-:S05]  /*07c0*/  IMAD.WIDE R6, R9, 0x4, R6 ;  /* 0x0000000409067825 */ /* 0x001fca00078e0206 */
[----:B------:R-:W-:Y:S01]  /*07d0*/  MOV R9, UR19 ;  /* 0x0000001300097c02 */ /* 0x000fe20008000f00 */
[----:B------:R-:W-:Y:S01]  /*07e0*/  IMAD.U32 R8, RZ, RZ, UR18 ;  /* 0x00000012ff087e24 */ /* 0x000fe2000f8e00ff */
[----:B------:R-:W2:Y:S05]  /*07f0*/  LDG.E R10, desc[UR12][R6.64] ;  /* 0x0000000c060a7981 */ /* 0x000eaa000c1e1900 */
[----:B------:R-:W2:Y:S01]  /*0800*/  LDG.E R8, desc[UR12][R8.64] ;  /* 0x0000000c08087981 */ /* 0x000ea2000c1e1900 */
[----:B------:R-:W-:-:S04]  /*0810*/  UIADD3 UR9, UPT, UPT, UR9, UR15, URZ ;  /* 0x0000000f09097290 */ /* 0x000fc8000fffe0ff */
[----:B------:R-:W-:-:S06]  /*0820*/  UIMAD.WIDE.U32 UR18, UR9, 0x4, UR6 ;  /* 0x00000004091278a5 */ /* 0x000fcc000f8e0006 */
[----:B------:R-:W-:Y:S01]  /*0830*/  MOV R11, UR19 ;  /* 0x00000013000b7c02 */ /* 0x000fe20008000f00 */
[----:B--2--5:R-:W-:Y:S01]  /*0840*/  FFMA R5, R10, R8, R5 ;  /* 0x000000080a057223 */ /* 0x024fe20000000005 */
[----:B------:R-:W-:-:S04]  /*0850*/  MOV R10, UR18 ;  /* 0x00000012000a7c02 */ /* 0x000fc80008000f00 */
[----:B------:R0:W-:Y:S04]  /*0860*/  STG.E desc[UR12][R2.64], R5 ;  /* 0x0000000502007986 */ /* 0x0001e8000c10190c */
[----:B------:R-:W2:Y:S04]  /*0870*/  LDG.E R10, desc[UR12][R10.64] ;  /* 0x0000000c0a0a7981 */ /* 0x000ea8000c1e1900 */
[----:B------:R-:W2:Y:S01]  /*0880*/  LDG.E R12, desc[UR12][R6.64+0x4] ;  /* 0x0000040c060c7981 */ /* 0x000ea2000c1e1900 */
[----:B------:R-:W-:-:S04]  /*0890*/  UIADD3 UR9, UPT, UPT, UR9, UR15, URZ ;  /* 0x0000000f09097290 */ /* 0x000fc8000fffe0ff */
[----:B------:R-:W-:-:S06]  /*08a0*/  UIMAD.WIDE.U32 UR18, UR9, 0x4, UR6 ;  /* 0x00000004091278a5 */ /* 0x000fcc000f8e0006 */
[----:B------:R-:W-:Y:S01]  /*08b0*/  IMAD.U32 R8, RZ, RZ, UR18 ;  /* 0x00000012ff087e24 */ /* 0x000fe2000f8e00ff */
[----:B------:R-:W-:Y:S01]  /*08c0*/  MOV R9, UR19 ;  /* 0x0000001300097c02 */ /* 0x000fe20008000f00 */
[----:B--2---:R-:W-:-:S05]  /*08d0*/  FFMA R13, R12, R10, R5 ;  /* 0x0000000a0c0d7223 */ /* 0x004fca0000000005 */
[----:B------:R2:W-:Y:S04]  /*08e0*/  STG.E desc[UR12][R2.64], R13 ;  /* 0x0000000d02007986 */ /* 0x0005e8000c10190c */
[----:B------:R-:W3:Y:S04]  /*08f0*/  LDG.E R8, desc[UR12][R8.64] ;  /* 0x0000000c08087981 */ /* 0x000ee8000c1e1900 */
[----:B------:R-:W3:Y:S01]  /*0900*/  LDG.E R12, desc[UR12][R6.64+0x8] ;  /* 0x0000080c060c7981 */ /* 0x000ee2000c1e1900 */
[----:B------:R-:W-:-:S04]  /*0910*/  UIADD3 UR9, UPT, UPT, UR9, UR15, URZ ;  /* 0x0000000f09097290 */ /* 0x000fc8000fffe0ff */
[----:B------:R-:W-:-:S06]  /*0920*/  UIMAD.WIDE.U32 UR6, UR9, 0x4, UR6 ;  /* 0x00000004090678a5 */ /* 0x000fcc000f8e0006 */
[----:B------:R-:W-:Y:S02]  /*0930*/  MOV R10, UR6 ;  /* 0x00000006000a7c02 */ /* 0x000fe40008000f00 */
[----:B------:R-:W-:Y:S01]  /*0940*/  MOV R11, UR7 ;  /* 0x00000007000b7c02 */ /* 0x000fe20008000f00 */
[----:B---3--:R-:W-:-:S05]  /*0950*/  FFMA R15, R12, R8, R13 ;  /* 0x000000080c0f7223 */ /* 0x008fca000000000d */
[----:B------:R2:W-:Y:S04]  /*0960*/  STG.E desc[UR12][R2.64], R15 ;  /* 0x0000000f02007986 */ /* 0x0005e8000c10190c */
[----:B------:R-:W0:Y:S04]  /*0970*/  LDG.E R12, desc[UR12][R6.64+0xc] ;  /* 0x00000c0c060c7981 */ /* 0x000e28000c1e1900 */
[----:B------:R-:W0:Y:S01]  /*0980*/  LDG.E R10, desc[UR12][R10.64] ;  /* 0x0000000c0a0a7981 */ /* 0x000e22000c1e1900 */
[----:B------:R-:W-:Y:S01]  /*0990*/  UIADD3 UR5, UPT, UPT, UR5, 0x4, URZ ;  /* 0x0000000405057890 */ /* 0x000fe2000fffe0ff */
[----:B0-----:R-:W-:-:S05]  /*09a0*/  FFMA R5, R12, R10, R15 ;  /* 0x0000000a0c057223 */ /* 0x001fca000000000f */
[----:B------:R2:W-:Y:S06]  /*09b0*/  STG.E desc[UR12][R2.64], R5 ;  /* 0x0000000502007986 */ /* 0x0005ec000c10190c */
.L_x_80:
[----:B------:R-:W-:Y:S05]  /*09c0*/  BRA.U !UP1, `(.L_x_79) ;  /* 0x0000000109a47547 */ /* 0x000fea000b800000 */
[----:B------:R-:W-:-:S06]  /*09d0*/  UISETP.NE.AND UP0, UPT, UR16, 0x1, UPT ;  /* 0x000000011000788c */ /* 0x000fcc000bf05270 */
[----:B------:R-:W-:-:S05]  /*09e0*/  PLOP3.LUT P0, PT, PT, PT, UP0, 0x80, 0x8 ;  /* 0x000000000008781c */ /* 0x000fca0003f0f008 */
[----:B------:R-:W0:Y:S01]  /*09f0*/  @UP0 LDCU.64 UR6, c[0x0][0x398] ;  /* 0x00007300ff0607ac */ /* 0x000e220008000a00 */
[----:B------:R-:W3:Y:S01]  /*0a00*/  @UP0 LDCU.64 UR18, c[0x0][0x388] ;  /* 0x00007100ff1207ac */ /* 0x000ee20008000a00 */
[----:B------:R-:W-:-:S06]  /*0a10*/  @UP0 UIMAD UR9, UR5, UR15, UR4 ;  /* 0x0000000f050902a4 */ /* 0x000fcc000f8e0204 */
[----:B------:R-:W-:Y:S01]  /*0a20*/  @P0 VIADD R11, R4, UR5 ;  /* 0x00000005040b0c36 */ /* 0x000fe20008000000 */
[----:B0-----:R-:W-:Y:S01]  /*0a30*/  @UP0 UIMAD.WIDE.U32 UR20, UR9, 0x4, UR6 ;  /* 0x00000004091408a5 */ /* 0x001fe2000f8e0006 */
[----:B---3--:R-:W-:Y:S02]  /*0a40*/  MOV R6, UR18 ;  /* 0x0000001200067c02 */ /* 0x008fe40008000f00 */
[----:B------:R-:W-:-:S03]  /*0a50*/  MOV R7, UR19 ;  /* 0x0000001300077c02 */ /* 0x000fc60008000f00 */
[----:B-1----:R-:W-:Y:S01]  /*0a60*/  IMAD.U32 R9, RZ, RZ, UR21 ;  /* 0x00000015ff097e24 */ /* 0x002fe2000f8e00ff */
[----:B------:R-:W-:Y:S01]  /*0a70*/  MOV R8, UR20 ;  /* 0x0000001400087c02 */ /* 0x000fe20008000f00 */
[----:B------:R-:W-:-:S05]  /*0a80*/  @P0 IMAD.WIDE R6, R11, 0x4, R6 ;  /* 0x000000040b060825 */ /* 0x000fca00078e0206 */
[----:B------:R-:W2:Y:S04]  /*0a90*/  @P0 LDG.E R8, desc[UR12][R8.64] ;  /* 0x0000000c08080981 */ /* 0x000ea8000c1e1900 */
[----:B------:R-:W2:Y:S01]  /*0aa0*/  @P0 LDG.E R10, desc[UR12][R6.64] ;  /* 0x0000000c060a0981 */ /* 0x000ea2000c1e1900 */
[----:B------:R-:W-:-:S04]  /*0ab0*/  @UP0 UIADD3 UR9, UPT, UPT, UR9, UR15, URZ ;  /* 0x0000000f09090290 */ /* 0x000fc8000fffe0ff */
[----:B------:R-:W-:-:S06]  /*0ac0*/  @UP0 UIMAD.WIDE.U32 UR6, UR9, 0x4, UR6 ;  /* 0x00000004090608a5 */ /* 0x000fcc000f8e0006 */
[----:B------:R-:W-:Y:S01]  /*0ad0*/  MOV R11, UR7 ;  /* 0x00000007000b7c02 */ /* 0x000fe20008000f00 */
[----:B------:R-:W-:Y:S01]  /*0ae0*/  ULOP3.LUT UP1, URZ, UR14, 0x1, URZ, 0xc0, !UPT ;  /* 0x000000010eff7892 */ /* 0x000fe2000f82c0ff */
[----:B--2--5:R-:W-:Y:S01]  /*0af0*/  @P0 FFMA R13, R10, R8, R5 ;  /* 0x000000080a0d0223 */ /* 0x024fe20000000005 */
[----:B------:R-:W-:-:S09]  /*0b00*/  MOV R10, UR6 ;  /* 0x00000006000a7c02 */ /* 0x000fd20008000f00 */
[----:B------:R-:W0:Y:S01]  /*0b10*/  @UP1 LDCU.64 UR18, c[0x0][0x388] ;  /* 0x00007100ff1217ac */ /* 0x000e220008000a00 */
[----:B------:R3:W-:Y:S01]  /*0b20*/  @P0 STG.E desc[UR12][R2.64], R13 ;  /* 0x0000000d02000986 */ /* 0x0007e2000c10190c */
[----:B------:R-:W1:Y:S03]  /*0b30*/  @UP1 LDCU.64 UR6, c[0x0][0x398] ;  /* 0x00007300ff0617ac */ /* 0x000e660008000a00 */
[----:B------:R2:W4:Y:S04]  /*0b40*/  @P0 LDG.E R12, desc[UR12][R6.64+0x4] ;  /* 0x0000040c060c0981 */ /* 0x000528000c1e1900 */
[----:B------:R-:W4:Y:S01]  /*0b50*/  @P0 LDG.E R10, desc[UR12][R10.64] ;  /* 0x0000000c0a0a0981 */ /* 0x000f22000c1e1900 */
[----:B------:R-:W-:Y:S01]  /*0b60*/  PLOP3.LUT P1, PT, PT, PT, UP1, 0x80, 0x8 ;  /* 0x000000000008781c */ /* 0x000fe20003f2f018 */
[----:B------:R-:W-:-:S04]  /*0b70*/  @UP0 UIADD3 UR5, UPT, UPT, UR5, 0x2, URZ ;  /* 0x0000000205050890 */ /* 0x000fc8000fffe0ff */
[----:B------:R-:W-:Y:S01]  /*0b80*/  @UP1 UIMAD UR9, UR5, UR15, UR4 ;  /* 0x0000000f050912a4 */ /* 0x000fe2000f8e0204 */
[----:B0-----:R-:W-:Y:S01]  /*0b90*/  MOV R8, UR18 ;  /* 0x0000001200087c02 */ /* 0x001fe20008000f00 */
[----:B------:R-:W-:Y:S02]  /*0ba0*/  IMAD.U32 R9, RZ, RZ, UR19 ;  /* 0x00000013ff097e24 */ /* 0x000fe4000f8e00ff */
[----:B-1----:R-:W-:-:S04]  /*0bb0*/  @UP1 UIMAD.WIDE.U32 UR6, UR9, 0x4, UR6 ;  /* 0x00000004090618a5 */ /* 0x002fc8000f8e0006 */
[----:B------:R-:W-:-:S05]  /*0bc0*/  @P1 IADD3 R15, PT, PT, R4, UR5, RZ ;  /* 0x00000005040f1c10 */ /* 0x000fca000fffe0ff */
[----:B--2---:R-:W-:Y:S01]  /*0bd0*/  @P1 IMAD.WIDE R6, R15, 0x4, R8 ;  /* 0x000000040f061825 */ /* 0x004fe200078e0208 */
[----:B------:R-:W-:Y:S02]  /*0be0*/  MOV R8, UR6 ;  /* 0x0000000600087c02 */ /* 0x000fe40008000f00 */
[----:B------:R-:W-:Y:S01]  /*0bf0*/  MOV R9, UR7 ;  /* 0x0000000700097c02 */ /* 0x000fe20008000f00 */
[----:B----4-:R-:W-:-:S05]  /*0c00*/  @P0 FFMA R5, R12, R10, R13 ;  /* 0x0000000a0c050223 */ /* 0x010fca000000000d */
[----:B------:R3:W-:Y:S04]  /*0c10*/  @P0 STG.E desc[UR12][R2.64], R5 ;  /* 0x0000000502000986 */ /* 0x0007e8000c10190c */
[----:B------:R-:W2:Y:S04]  /*0c20*/  @P1 LDG.E R6, desc[UR12][R6.64] ;  /* 0x0000000c06061981 */ /* 0x000ea8000c1e1900 */
[----:B------:R-:W2:Y:S02]  /*0c30*/  @P1 LDG.E R8, desc[UR12][R8.64] ;  /* 0x0000000c08081981 */ /* 0x000ea4000c1e1900 */
[----:B--2---:R-:W-:-:S05]  /*0c40*/  @P1 FFMA R11, R6, R8, R5 ;  /* 0x00000008060b1223 */ /* 0x004fca0000000005 */
[----:B------:R3:W-:Y:S02]  /*0c50*/  @P1 STG.E desc[UR12][R2.64], R11 ;  /* 0x0000000b02001986 */ /* 0x0007e4000c10190c */
.L_x_79:
[----:B------:R-:W-:-:S04]  /*0c60*/  UIADD3 UR4, UPT, UPT, UR4, 0x1, URZ ;  /* 0x0000000104047890 */ /* 0x000fc8000fffe0ff */
[----:B------:R-:W-:-:S09]  /*0c70*/  UISETP.NE.AND UP0, UPT, UR4, UR15, UPT ;  /* 0x0000000f0400728c */ /* 0x000fd2000bf05270 */
[----:B------:R-:W-:Y:S05]  /*0c80*/  BRA.U UP0, `(.L_x_81) ;  /* 0xfffffff500387547 */ /* 0x000fea000b83ffff */
[----:B------:R-:W-:Y:S05]  /*0c90*/  EXIT ;  /* 0x000000000000794d */ /* 0x000fea0003800000 */
.L_x_82:
        /* <DEDUP_REMOVED lines=14> */
.L_x_86:


//--------------------- .nv.shared._Z10LogSoftmaxiiPf --------------------------
	.section	.nv.shared._Z10LogSoftmaxiiPf,"aw",@nobits
	.sectionflags	@""
	.align	16
	.zero		1024


//--------------------- .nv.shared.reserved.0     --------------------------
	.section	.nv.shared.reserved.0,"aw",@nobits
	.weak		__nv_reservedSMEM_offset_0_alias
	.size		__nv_reservedSMEM_offset_0_alias, 0, 64
	.other		__nv_reservedSMEM_offset_0_alias,@"STO_CUDA_RESERVED_SHARED STV_DEFAULT"
__nv_reservedSMEM_offset_0_alias:
	.zero		0
	.zero		64


//--------------------- .nv.shared._Z3AX_iPfS_PiS0_S_i --------------------------
	.section	.nv.shared._Z3AX_iPfS_PiS0_S_i,"aw",@nobits
	.sectionflags	@""
	.align	16
	.zero		1024


//--------------------- .nv.shared._Z14LogSoftmax_AX_iPfS_PiS0_S_i --------------------------
	.section	.nv.shared._Z14LogSoftmax_AX_iPfS_PiS0_S_i,"aw",@nobits
	.sectionflags	@""
	.align	16
	.zero		1024


//--------------------- .nv.shared._Z3XW_iiPfS_S_i --------------------------
	.section	.nv.shared._Z3XW_iiPfS_S_i,"aw",@nobits
	.sectionflags	@""
	.align	16
	.zero		1024


//--------------------- .nv.constant0._Z10LogSoftmaxiiPf --------------------------
	.section	.nv.constant0._Z10LogSoftmaxiiPf,"a",@progbits
	.sectionflags	@""
	.align	4
.nv.constant0._Z10LogSoftmaxiiPf:
	.zero		912


//--------------------- .nv.constant0._Z3AX_iPfS_PiS0_S_i --------------------------
	.section	.nv.constant0._Z3AX_iPfS_PiS0_S_i,"a",@progbits
	.sectionflags	@""
	.align	4
.nv.constant0._Z3AX_iPfS_PiS0_S_i:
	.zero		948


//--------------------- .nv.constant0._Z14LogSoftmax_AX_iPfS_PiS0_S_i --------------------------
	.section	.nv.constant0._Z14LogSoftmax_AX_iPfS_PiS0_S_i,"a",@progbits
	.sectionflags	@""
	.align	4
.nv.constant0._Z14LogSoftmax_AX_iPfS_PiS0_S_i:
	.zero		948


//--------------------- .nv.constant0._Z3XW_iiPfS_S_i --------------------------
	.section	.nv.constant0._Z3XW_iiPfS_S_i,"a",@progbits
	.sectionflags	@""
	.align	4
.nv.constant0._Z3XW_iiPfS_S_i:
	.zero		932


//--------------------- SYMBOLS --------------------------

	.type		.nv.reservedSmem.offset0,@object
	.size		.nv.reservedSmem.offset0,0x4
	.type		.nv.reservedSmem.cap,@object
	.size		.nv.reservedSmem.cap,0x4
